//
// Generated by NVIDIA NVVM Compiler
//
// Compiler Build ID: CL-36424714
// Cuda compilation tools, release 13.0, V13.0.88
// Based on NVVM 20.0.0
//

.version 9.0
.target sm_100
.address_size 64

	// .globl	copy_n_1_to_256__kernel

.visible .entry copy_n_1_to_256__kernel(
	.param .u64 .ptr .align 1 copy_n_1_to_256__kernel_param_0,
	.param .u64 .ptr .align 1 copy_n_1_to_256__kernel_param_1,
	.param .u64 copy_n_1_to_256__kernel_param_2
)
.maxntid 256
{
	.reg .pred 	%p<24>;
	.reg .b32 	%r<4>;
	.reg .b32 	%f<61>;
	.reg .b64 	%rd<108>;

	ld.param.u64 	%rd33, [copy_n_1_to_256__kernel_param_0];
	ld.param.u64 	%rd34, [copy_n_1_to_256__kernel_param_1];
	ld.param.u64 	%rd32, [copy_n_1_to_256__kernel_param_2];
	cvta.to.global.u64 	%rd1, %rd34;
	cvta.to.global.u64 	%rd2, %rd33;
	add.s64 	%rd3, %rd32, 255;
	shr.s64 	%rd4, %rd3, 8;
	setp.lt.s64 	%p1, %rd4, 1;
	@%p1 bra 	$L__BB0_41;
	mov.u32 	%r1, %ctaid.x;
	cvt.u64.u32 	%rd36, %r1;
	mul.lo.s64 	%rd5, %rd4, %rd36;
	mov.u32 	%r2, %tid.x;
	cvt.u64.u32 	%rd6, %r2;
	mad.lo.s64 	%rd7, %rd32, -640, %rd6;
	shl.b32 	%r3, %r2, 2;
	cvt.u64.u32 	%rd8, %r3;
	and.b64  	%rd9, %rd4, 7;
	setp.lt.u64 	%p2, %rd4, 8;
	mov.b64 	%rd106, 0;
	@%p2 bra 	$L__BB0_20;
	and.b64  	%rd106, %rd4, 9223372036854775800;
	shl.b64 	%rd37, %rd5, 8;
	or.b64  	%rd38, %rd37, %rd6;
	mul.lo.s64 	%rd39, %rd32, 640;
	sub.s64 	%rd40, %rd38, %rd39;
	add.s64 	%rd103, %rd40, 1024;
	shl.b64 	%rd41, %rd5, 12;
	shl.b64 	%rd42, %rd6, 4;
	or.b64  	%rd43, %rd41, %rd42;
	add.s64 	%rd44, %rd43, 16384;
	add.s64 	%rd102, %rd1, %rd44;
	add.s64 	%rd101, %rd2, %rd44;
	mov.u64 	%rd104, %rd106;
$L__BB0_3:
	.pragma "nounroll";
	add.s64 	%rd45, %rd103, -1024;
	setp.gt.s64 	%p3, %rd45, -1;
	@%p3 bra 	$L__BB0_5;
	ld.global.nc.v4.f32 	{%f1, %f2, %f3, %f4}, [%rd101+-16384];
	st.global.v4.f32 	[%rd102+-16384], {%f1, %f2, %f3, %f4};
$L__BB0_5:
	add.s64 	%rd46, %rd103, -768;
	setp.gt.s64 	%p4, %rd46, -1;
	@%p4 bra 	$L__BB0_7;
	ld.global.nc.v4.f32 	{%f5, %f6, %f7, %f8}, [%rd101+-12288];
	st.global.v4.f32 	[%rd102+-12288], {%f5, %f6, %f7, %f8};
$L__BB0_7:
	add.s64 	%rd47, %rd103, -512;
	setp.gt.s64 	%p5, %rd47, -1;
	@%p5 bra 	$L__BB0_9;
	ld.global.nc.v4.f32 	{%f9, %f10, %f11, %f12}, [%rd101+-8192];
	st.global.v4.f32 	[%rd102+-8192], {%f9, %f10, %f11, %f12};
$L__BB0_9:
	add.s64 	%rd48, %rd103, -256;
	setp.gt.s64 	%p6, %rd48, -1;
	@%p6 bra 	$L__BB0_11;
	ld.global.nc.v4.f32 	{%f13, %f14, %f15, %f16}, [%rd101+-4096];
	st.global.v4.f32 	[%rd102+-4096], {%f13, %f14, %f15, %f16};
$L__BB0_11:
	setp.gt.s64 	%p7, %rd103, -1;
	@%p7 bra 	$L__BB0_13;
	ld.global.nc.v4.f32 	{%f17, %f18, %f19, %f20}, [%rd101];
	st.global.v4.f32 	[%rd102], {%f17, %f18, %f19, %f20};
$L__BB0_13:
	add.s64 	%rd49, %rd103, 256;
	setp.gt.s64 	%p8, %rd49, -1;
	@%p8 bra 	$L__BB0_15;
	ld.global.nc.v4.f32 	{%f21, %f22, %f23, %f24}, [%rd101+4096];
	st.global.v4.f32 	[%rd102+4096], {%f21, %f22, %f23, %f24};
$L__BB0_15:
	add.s64 	%rd50, %rd103, 512;
	setp.gt.s64 	%p9, %rd50, -1;
	@%p9 bra 	$L__BB0_17;
	ld.global.nc.v4.f32 	{%f25, %f26, %f27, %f28}, [%rd101+8192];
	st.global.v4.f32 	[%rd102+8192], {%f25, %f26, %f27, %f28};
$L__BB0_17:
	add.s64 	%rd51, %rd103, 768;
	setp.gt.s64 	%p10, %rd51, -1;
	@%p10 bra 	$L__BB0_19;
	ld.global.nc.v4.f32 	{%f29, %f30, %f31, %f32}, [%rd101+12288];
	st.global.v4.f32 	[%rd102+12288], {%f29, %f30, %f31, %f32};
$L__BB0_19:
	add.s64 	%rd104, %rd104, -8;
	add.s64 	%rd103, %rd103, 2048;
	add.s64 	%rd102, %rd102, 32768;
	add.s64 	%rd101, %rd101, 32768;
	setp.ne.s64 	%p11, %rd104, 0;
	@%p11 bra 	$L__BB0_3;
$L__BB0_20:
	setp.eq.s64 	%p12, %rd9, 0;
	@%p12 bra 	$L__BB0_41;
	setp.lt.u64 	%p13, %rd9, 4;
	@%p13 bra 	$L__BB0_31;
	add.s64 	%rd23, %rd5, %rd106;
	shl.b64 	%rd52, %rd23, 8;
	add.s64 	%rd24, %rd52, %rd7;
	setp.gt.s64 	%p14, %rd24, -1;
	@%p14 bra 	$L__BB0_24;
	shl.b64 	%rd53, %rd8, 2;
	shl.b64 	%rd54, %rd23, 12;
	or.b64  	%rd55, %rd54, %rd53;
	add.s64 	%rd56, %rd1, %rd55;
	add.s64 	%rd57, %rd2, %rd55;
	ld.global.nc.v4.f32 	{%f33, %f34, %f35, %f36}, [%rd57];
	st.global.v4.f32 	[%rd56], {%f33, %f34, %f35, %f36};
$L__BB0_24:
	add.s64 	%rd58, %rd24, 256;
	setp.gt.s64 	%p15, %rd58, -1;
	@%p15 bra 	$L__BB0_26;
	shl.b64 	%rd59, %rd8, 2;
	shl.b64 	%rd60, %rd23, 12;
	or.b64  	%rd61, %rd60, %rd59;
	add.s64 	%rd62, %rd61, 4096;
	add.s64 	%rd63, %rd1, %rd62;
	add.s64 	%rd64, %rd2, %rd62;
	ld.global.nc.v4.f32 	{%f37, %f38, %f39, %f40}, [%rd64];
	st.global.v4.f32 	[%rd63], {%f37, %f38, %f39, %f40};
$L__BB0_26:
	add.s64 	%rd65, %rd24, 512;
	setp.gt.s64 	%p16, %rd65, -1;
	@%p16 bra 	$L__BB0_28;
	shl.b64 	%rd66, %rd8, 2;
	shl.b64 	%rd67, %rd23, 12;
	or.b64  	%rd68, %rd67, %rd66;
	add.s64 	%rd69, %rd68, 8192;
	add.s64 	%rd70, %rd1, %rd69;
	add.s64 	%rd71, %rd2, %rd69;
	ld.global.nc.v4.f32 	{%f41, %f42, %f43, %f44}, [%rd71];
	st.global.v4.f32 	[%rd70], {%f41, %f42, %f43, %f44};
$L__BB0_28:
	add.s64 	%rd72, %rd24, 768;
	setp.gt.s64 	%p17, %rd72, -1;
	@%p17 bra 	$L__BB0_30;
	shl.b64 	%rd73, %rd8, 2;
	shl.b64 	%rd74, %rd23, 12;
	or.b64  	%rd75, %rd74, %rd73;
	add.s64 	%rd76, %rd75, 12288;
	add.s64 	%rd77, %rd1, %rd76;
	add.s64 	%rd78, %rd2, %rd76;
	ld.global.nc.v4.f32 	{%f45, %f46, %f47, %f48}, [%rd78];
	st.global.v4.f32 	[%rd77], {%f45, %f46, %f47, %f48};
$L__BB0_30:
	add.s64 	%rd106, %rd106, 4;
$L__BB0_31:
	and.b64  	%rd79, %rd4, 3;
	setp.eq.s64 	%p18, %rd79, 0;
	@%p18 bra 	$L__BB0_41;
	setp.eq.s64 	%p19, %rd79, 1;
	@%p19 bra 	$L__BB0_38;
	add.s64 	%rd27, %rd5, %rd106;
	shl.b64 	%rd80, %rd27, 8;
	add.s64 	%rd28, %rd80, %rd7;
	setp.gt.s64 	%p20, %rd28, -1;
	@%p20 bra 	$L__BB0_35;
	shl.b64 	%rd81, %rd8, 2;
	shl.b64 	%rd82, %rd27, 12;
	or.b64  	%rd83, %rd82, %rd81;
	add.s64 	%rd84, %rd1, %rd83;
	add.s64 	%rd85, %rd2, %rd83;
	ld.global.nc.v4.f32 	{%f49, %f50, %f51, %f52}, [%rd85];
	st.global.v4.f32 	[%rd84], {%f49, %f50, %f51, %f52};
$L__BB0_35:
	add.s64 	%rd86, %rd28, 256;
	setp.gt.s64 	%p21, %rd86, -1;
	@%p21 bra 	$L__BB0_37;
	shl.b64 	%rd87, %rd8, 2;
	shl.b64 	%rd88, %rd27, 12;
	or.b64  	%rd89, %rd88, %rd87;
	add.s64 	%rd90, %rd89, 4096;
	add.s64 	%rd91, %rd1, %rd90;
	add.s64 	%rd92, %rd2, %rd90;
	ld.global.nc.v4.f32 	{%f53, %f54, %f55, %f56}, [%rd92];
	st.global.v4.f32 	[%rd91], {%f53, %f54, %f55, %f56};
$L__BB0_37:
	add.s64 	%rd106, %rd106, 2;
$L__BB0_38:
	and.b64  	%rd93, %rd3, 256;
	setp.eq.s64 	%p22, %rd93, 0;
	@%p22 bra 	$L__BB0_41;
	add.s64 	%rd31, %rd5, %rd106;
	shl.b64 	%rd94, %rd31, 8;
	add.s64 	%rd95, %rd94, %rd7;
	setp.gt.s64 	%p23, %rd95, -1;
	@%p23 bra 	$L__BB0_41;
	shl.b64 	%rd96, %rd8, 2;
	shl.b64 	%rd97, %rd31, 12;
	or.b64  	%rd98, %rd97, %rd96;
	add.s64 	%rd99, %rd1, %rd98;
	add.s64 	%rd100, %rd2, %rd98;
	ld.global.nc.v4.f32 	{%f57, %f58, %f59, %f60}, [%rd100];
	st.global.v4.f32 	[%rd99], {%f57, %f58, %f59, %f60};
$L__BB0_41:
	ret;

}
	// .globl	copy_n_257_to_512__kernel
.visible .entry copy_n_257_to_512__kernel(
	.param .u64 .ptr .align 1 copy_n_257_to_512__kernel_param_0,
	.param .u64 .ptr .align 1 copy_n_257_to_512__kernel_param_1,
	.param .u64 copy_n_257_to_512__kernel_param_2
)
.maxntid 256
{
	.reg .pred 	%p<24>;
	.reg .b32 	%r<4>;
	.reg .b32 	%f<61>;
	.reg .b64 	%rd<108>;

	ld.param.u64 	%rd33, [copy_n_257_to_512__kernel_param_0];
	ld.param.u64 	%rd34, [copy_n_257_to_512__kernel_param_1];
	ld.param.u64 	%rd32, [copy_n_257_to_512__kernel_param_2];
	cvta.to.global.u64 	%rd1, %rd34;
	cvta.to.global.u64 	%rd2, %rd33;
	add.s64 	%rd3, %rd32, 511;
	shr.s64 	%rd4, %rd3, 9;
	setp.lt.s64 	%p1, %rd4, 1;
	@%p1 bra 	$L__BB1_41;
	mov.u32 	%r1, %ctaid.x;
	cvt.u64.u32 	%rd36, %r1;
	mul.lo.s64 	%rd5, %rd4, %rd36;
	mov.u32 	%r2, %tid.x;
	cvt.u64.u32 	%rd6, %r2;
	mad.lo.s64 	%rd7, %rd32, -640, %rd6;
	shl.b32 	%r3, %r2, 2;
	cvt.u64.u32 	%rd8, %r3;
	and.b64  	%rd9, %rd4, 7;
	setp.lt.u64 	%p2, %rd4, 8;
	mov.b64 	%rd106, 0;
	@%p2 bra 	$L__BB1_20;
	and.b64  	%rd106, %rd4, 9223372036854775800;
	shl.b64 	%rd37, %rd5, 8;
	or.b64  	%rd38, %rd37, %rd6;
	mul.lo.s64 	%rd39, %rd32, 640;
	sub.s64 	%rd40, %rd38, %rd39;
	add.s64 	%rd103, %rd40, 1024;
	shl.b64 	%rd41, %rd5, 12;
	shl.b64 	%rd42, %rd6, 4;
	or.b64  	%rd43, %rd41, %rd42;
	add.s64 	%rd44, %rd43, 16384;
	add.s64 	%rd102, %rd1, %rd44;
	add.s64 	%rd101, %rd2, %rd44;
	mov.u64 	%rd104, %rd106;
$L__BB1_3:
	.pragma "nounroll";
	add.s64 	%rd45, %rd103, -1024;
	setp.gt.s64 	%p3, %rd45, -1;
	@%p3 bra 	$L__BB1_5;
	ld.global.nc.v4.f32 	{%f1, %f2, %f3, %f4}, [%rd101+-16384];
	st.global.v4.f32 	[%rd102+-16384], {%f1, %f2, %f3, %f4};
$L__BB1_5:
	add.s64 	%rd46, %rd103, -768;
	setp.gt.s64 	%p4, %rd46, -1;
	@%p4 bra 	$L__BB1_7;
	ld.global.nc.v4.f32 	{%f5, %f6, %f7, %f8}, [%rd101+-12288];
	st.global.v4.f32 	[%rd102+-12288], {%f5, %f6, %f7, %f8};
$L__BB1_7:
	add.s64 	%rd47, %rd103, -512;
	setp.gt.s64 	%p5, %rd47, -1;
	@%p5 bra 	$L__BB1_9;
	ld.global.nc.v4.f32 	{%f9, %f10, %f11, %f12}, [%rd101+-8192];
	st.global.v4.f32 	[%rd102+-8192], {%f9, %f10, %f11, %f12};
$L__BB1_9:
	add.s64 	%rd48, %rd103, -256;
	setp.gt.s64 	%p6, %rd48, -1;
	@%p6 bra 	$L__BB1_11;
	ld.global.nc.v4.f32 	{%f13, %f14, %f15, %f16}, [%rd101+-4096];
	st.global.v4.f32 	[%rd102+-4096], {%f13, %f14, %f15, %f16};
$L__BB1_11:
	setp.gt.s64 	%p7, %rd103, -1;
	@%p7 bra 	$L__BB1_13;
	ld.global.nc.v4.f32 	{%f17, %f18, %f19, %f20}, [%rd101];
	st.global.v4.f32 	[%rd102], {%f17, %f18, %f19, %f20};
$L__BB1_13:
	add.s64 	%rd49, %rd103, 256;
	setp.gt.s64 	%p8, %rd49, -1;
	@%p8 bra 	$L__BB1_15;
	ld.global.nc.v4.f32 	{%f21, %f22, %f23, %f24}, [%rd101+4096];
	st.global.v4.f32 	[%rd102+4096], {%f21, %f22, %f23, %f24};
$L__BB1_15:
	add.s64 	%rd50, %rd103, 512;
	setp.gt.s64 	%p9, %rd50, -1;
	@%p9 bra 	$L__BB1_17;
	ld.global.nc.v4.f32 	{%f25, %f26, %f27, %f28}, [%rd101+8192];
	st.global.v4.f32 	[%rd102+8192], {%f25, %f26, %f27, %f28};
$L__BB1_17:
	add.s64 	%rd51, %rd103, 768;
	setp.gt.s64 	%p10, %rd51, -1;
	@%p10 bra 	$L__BB1_19;
	ld.global.nc.v4.f32 	{%f29, %f30, %f31, %f32}, [%rd101+12288];
	st.global.v4.f32 	[%rd102+12288], {%f29, %f30, %f31, %f32};
$L__BB1_19:
	add.s64 	%rd104, %rd104, -8;
	add.s64 	%rd103, %rd103, 2048;
	add.s64 	%rd102, %rd102, 32768;
	add.s64 	%rd101, %rd101, 32768;
	setp.ne.s64 	%p11, %rd104, 0;
	@%p11 bra 	$L__BB1_3;
$L__BB1_20:
	setp.eq.s64 	%p12, %rd9, 0;
	@%p12 bra 	$L__BB1_41;
	setp.lt.u64 	%p13, %rd9, 4;
	@%p13 bra 	$L__BB1_31;
	add.s64 	%rd23, %rd5, %rd106;
	shl.b64 	%rd52, %rd23, 8;
	add.s64 	%rd24, %rd52, %rd7;
	setp.gt.s64 	%p14, %rd24, -1;
	@%p14 bra 	$L__BB1_24;
	shl.b64 	%rd53, %rd8, 2;
	shl.b64 	%rd54, %rd23, 12;
	or.b64  	%rd55, %rd54, %rd53;
	add.s64 	%rd56, %rd1, %rd55;
	add.s64 	%rd57, %rd2, %rd55;
	ld.global.nc.v4.f32 	{%f33, %f34, %f35, %f36}, [%rd57];
	st.global.v4.f32 	[%rd56], {%f33, %f34, %f35, %f36};
$L__BB1_24:
	add.s64 	%rd58, %rd24, 256;
	setp.gt.s64 	%p15, %rd58, -1;
	@%p15 bra 	$L__BB1_26;
	shl.b64 	%rd59, %rd8, 2;
	shl.b64 	%rd60, %rd23, 12;
	or.b64  	%rd61, %rd60, %rd59;
	add.s64 	%rd62, %rd61, 4096;
	add.s64 	%rd63, %rd1, %rd62;
	add.s64 	%rd64, %rd2, %rd62;
	ld.global.nc.v4.f32 	{%f37, %f38, %f39, %f40}, [%rd64];
	st.global.v4.f32 	[%rd63], {%f37, %f38, %f39, %f40};
$L__BB1_26:
	add.s64 	%rd65, %rd24, 512;
	setp.gt.s64 	%p16, %rd65, -1;
	@%p16 bra 	$L__BB1_28;
	shl.b64 	%rd66, %rd8, 2;
	shl.b64 	%rd67, %rd23, 12;
	or.b64  	%rd68, %rd67, %rd66;
	add.s64 	%rd69, %rd68, 8192;
	add.s64 	%rd70, %rd1, %rd69;
	add.s64 	%rd71, %rd2, %rd69;
	ld.global.nc.v4.f32 	{%f41, %f42, %f43, %f44}, [%rd71];
	st.global.v4.f32 	[%rd70], {%f41, %f42, %f43, %f44};
$L__BB1_28:
	add.s64 	%rd72, %rd24, 768;
	setp.gt.s64 	%p17, %rd72, -1;
	@%p17 bra 	$L__BB1_30;
	shl.b64 	%rd73, %rd8, 2;
	shl.b64 	%rd74, %rd23, 12;
	or.b64  	%rd75, %rd74, %rd73;
	add.s64 	%rd76, %rd75, 12288;
	add.s64 	%rd77, %rd1, %rd76;
	add.s64 	%rd78, %rd2, %rd76;
	ld.global.nc.v4.f32 	{%f45, %f46, %f47, %f48}, [%rd78];
	st.global.v4.f32 	[%rd77], {%f45, %f46, %f47, %f48};
$L__BB1_30:
	add.s64 	%rd106, %rd106, 4;
$L__BB1_31:
	and.b64  	%rd79, %rd4, 3;
	setp.eq.s64 	%p18, %rd79, 0;
	@%p18 bra 	$L__BB1_41;
	setp.eq.s64 	%p19, %rd79, 1;
	@%p19 bra 	$L__BB1_38;
	add.s64 	%rd27, %rd5, %rd106;
	shl.b64 	%rd80, %rd27, 8;
	add.s64 	%rd28, %rd80, %rd7;
	setp.gt.s64 	%p20, %rd28, -1;
	@%p20 bra 	$L__BB1_35;
	shl.b64 	%rd81, %rd8, 2;
	shl.b64 	%rd82, %rd27, 12;
	or.b64  	%rd83, %rd82, %rd81;
	add.s64 	%rd84, %rd1, %rd83;
	add.s64 	%rd85, %rd2, %rd83;
	ld.global.nc.v4.f32 	{%f49, %f50, %f51, %f52}, [%rd85];
	st.global.v4.f32 	[%rd84], {%f49, %f50, %f51, %f52};
$L__BB1_35:
	add.s64 	%rd86, %rd28, 256;
	setp.gt.s64 	%p21, %rd86, -1;
	@%p21 bra 	$L__BB1_37;
	shl.b64 	%rd87, %rd8, 2;
	shl.b64 	%rd88, %rd27, 12;
	or.b64  	%rd89, %rd88, %rd87;
	add.s64 	%rd90, %rd89, 4096;
	add.s64 	%rd91, %rd1, %rd90;
	add.s64 	%rd92, %rd2, %rd90;
	ld.global.nc.v4.f32 	{%f53, %f54, %f55, %f56}, [%rd92];
	st.global.v4.f32 	[%rd91], {%f53, %f54, %f55, %f56};
$L__BB1_37:
	add.s64 	%rd106, %rd106, 2;
$L__BB1_38:
	and.b64  	%rd93, %rd3, 512;
	setp.eq.s64 	%p22, %rd93, 0;
	@%p22 bra 	$L__BB1_41;
	add.s64 	%rd31, %rd5, %rd106;
	shl.b64 	%rd94, %rd31, 8;
	add.s64 	%rd95, %rd94, %rd7;
	setp.gt.s64 	%p23, %rd95, -1;
	@%p23 bra 	$L__BB1_41;
	shl.b64 	%rd96, %rd8, 2;
	shl.b64 	%rd97, %rd31, 12;
	or.b64  	%rd98, %rd97, %rd96;
	add.s64 	%rd99, %rd1, %rd98;
	add.s64 	%rd100, %rd2, %rd98;
	ld.global.nc.v4.f32 	{%f57, %f58, %f59, %f60}, [%rd100];
	st.global.v4.f32 	[%rd99], {%f57, %f58, %f59, %f60};
$L__BB1_41:
	ret;

}
	// .globl	copy_n_513_to_768__kernel
.visible .entry copy_n_513_to_768__kernel(
	.param .u64 .ptr .align 1 copy_n_513_to_768__kernel_param_0,
	.param .u64 .ptr .align 1 copy_n_513_to_768__kernel_param_1,
	.param .u64 copy_n_513_to_768__kernel_param_2
)
.maxntid 256
{
	.reg .pred 	%p<25>;
	.reg .b32 	%r<4>;
	.reg .b32 	%f<61>;
	.reg .b64 	%rd<115>;

	ld.param.u64 	%rd33, [copy_n_513_to_768__kernel_param_0];
	ld.param.u64 	%rd34, [copy_n_513_to_768__kernel_param_1];
	ld.param.u64 	%rd32, [copy_n_513_to_768__kernel_param_2];
	cvta.to.global.u64 	%rd1, %rd34;
	cvta.to.global.u64 	%rd2, %rd33;
	add.s64 	%rd35, %rd32, 767;
	mul.hi.s64 	%rd36, %rd35, 3074457345618258603;
	shr.u64 	%rd37, %rd36, 63;
	shr.s64 	%rd38, %rd36, 7;
	add.s64 	%rd39, %rd38, %rd37;
	mul.lo.s64 	%rd40, %rd39, 768;
	sub.s64 	%rd41, %rd35, %rd40;
	shr.s64 	%rd42, %rd41, 63;
	add.s64 	%rd3, %rd42, %rd39;
	setp.lt.s64 	%p1, %rd3, 1;
	@%p1 bra 	$L__BB2_41;
	mov.u32 	%r1, %ctaid.x;
	cvt.u64.u32 	%rd44, %r1;
	mul.lo.s64 	%rd4, %rd3, %rd44;
	mov.u32 	%r2, %tid.x;
	cvt.u64.u32 	%rd5, %r2;
	mad.lo.s64 	%rd6, %rd32, -640, %rd5;
	shl.b32 	%r3, %r2, 2;
	cvt.u64.u32 	%rd7, %r3;
	and.b64  	%rd8, %rd3, 7;
	setp.lt.u64 	%p2, %rd3, 8;
	mov.b64 	%rd113, 0;
	@%p2 bra 	$L__BB2_20;
	and.b64  	%rd113, %rd3, 9223372036854775800;
	shl.b64 	%rd45, %rd4, 8;
	or.b64  	%rd46, %rd45, %rd5;
	mul.lo.s64 	%rd47, %rd32, 640;
	sub.s64 	%rd48, %rd46, %rd47;
	add.s64 	%rd110, %rd48, 1024;
	shl.b64 	%rd49, %rd4, 12;
	shl.b64 	%rd50, %rd5, 4;
	or.b64  	%rd51, %rd49, %rd50;
	add.s64 	%rd52, %rd51, 16384;
	add.s64 	%rd109, %rd1, %rd52;
	add.s64 	%rd108, %rd2, %rd52;
	mov.u64 	%rd111, %rd113;
$L__BB2_3:
	.pragma "nounroll";
	add.s64 	%rd53, %rd110, -1024;
	setp.gt.s64 	%p3, %rd53, -1;
	@%p3 bra 	$L__BB2_5;
	ld.global.nc.v4.f32 	{%f1, %f2, %f3, %f4}, [%rd108+-16384];
	st.global.v4.f32 	[%rd109+-16384], {%f1, %f2, %f3, %f4};
$L__BB2_5:
	add.s64 	%rd54, %rd110, -768;
	setp.gt.s64 	%p4, %rd54, -1;
	@%p4 bra 	$L__BB2_7;
	ld.global.nc.v4.f32 	{%f5, %f6, %f7, %f8}, [%rd108+-12288];
	st.global.v4.f32 	[%rd109+-12288], {%f5, %f6, %f7, %f8};
$L__BB2_7:
	add.s64 	%rd55, %rd110, -512;
	setp.gt.s64 	%p5, %rd55, -1;
	@%p5 bra 	$L__BB2_9;
	ld.global.nc.v4.f32 	{%f9, %f10, %f11, %f12}, [%rd108+-8192];
	st.global.v4.f32 	[%rd109+-8192], {%f9, %f10, %f11, %f12};
$L__BB2_9:
	add.s64 	%rd56, %rd110, -256;
	setp.gt.s64 	%p6, %rd56, -1;
	@%p6 bra 	$L__BB2_11;
	ld.global.nc.v4.f32 	{%f13, %f14, %f15, %f16}, [%rd108+-4096];
	st.global.v4.f32 	[%rd109+-4096], {%f13, %f14, %f15, %f16};
$L__BB2_11:
	setp.gt.s64 	%p7, %rd110, -1;
	@%p7 bra 	$L__BB2_13;
	ld.global.nc.v4.f32 	{%f17, %f18, %f19, %f20}, [%rd108];
	st.global.v4.f32 	[%rd109], {%f17, %f18, %f19, %f20};
$L__BB2_13:
	add.s64 	%rd57, %rd110, 256;
	setp.gt.s64 	%p8, %rd57, -1;
	@%p8 bra 	$L__BB2_15;
	ld.global.nc.v4.f32 	{%f21, %f22, %f23, %f24}, [%rd108+4096];
	st.global.v4.f32 	[%rd109+4096], {%f21, %f22, %f23, %f24};
$L__BB2_15:
	add.s64 	%rd58, %rd110, 512;
	setp.gt.s64 	%p9, %rd58, -1;
	@%p9 bra 	$L__BB2_17;
	ld.global.nc.v4.f32 	{%f25, %f26, %f27, %f28}, [%rd108+8192];
	st.global.v4.f32 	[%rd109+8192], {%f25, %f26, %f27, %f28};
$L__BB2_17:
	add.s64 	%rd59, %rd110, 768;
	setp.gt.s64 	%p10, %rd59, -1;
	@%p10 bra 	$L__BB2_19;
	ld.global.nc.v4.f32 	{%f29, %f30, %f31, %f32}, [%rd108+12288];
	st.global.v4.f32 	[%rd109+12288], {%f29, %f30, %f31, %f32};
$L__BB2_19:
	add.s64 	%rd111, %rd111, -8;
	add.s64 	%rd110, %rd110, 2048;
	add.s64 	%rd109, %rd109, 32768;
	add.s64 	%rd108, %rd108, 32768;
	setp.ne.s64 	%p11, %rd111, 0;
	@%p11 bra 	$L__BB2_3;
$L__BB2_20:
	setp.eq.s64 	%p12, %rd8, 0;
	@%p12 bra 	$L__BB2_41;
	and.b64  	%rd22, %rd3, 3;
	setp.lt.u64 	%p13, %rd8, 4;
	@%p13 bra 	$L__BB2_31;
	add.s64 	%rd23, %rd4, %rd113;
	shl.b64 	%rd60, %rd23, 8;
	add.s64 	%rd24, %rd60, %rd6;
	setp.gt.s64 	%p14, %rd24, -1;
	@%p14 bra 	$L__BB2_24;
	shl.b64 	%rd61, %rd7, 2;
	shl.b64 	%rd62, %rd23, 12;
	or.b64  	%rd63, %rd62, %rd61;
	add.s64 	%rd64, %rd1, %rd63;
	add.s64 	%rd65, %rd2, %rd63;
	ld.global.nc.v4.f32 	{%f33, %f34, %f35, %f36}, [%rd65];
	st.global.v4.f32 	[%rd64], {%f33, %f34, %f35, %f36};
$L__BB2_24:
	add.s64 	%rd66, %rd24, 256;
	setp.gt.s64 	%p15, %rd66, -1;
	@%p15 bra 	$L__BB2_26;
	shl.b64 	%rd67, %rd7, 2;
	shl.b64 	%rd68, %rd23, 12;
	or.b64  	%rd69, %rd68, %rd67;
	add.s64 	%rd70, %rd69, 4096;
	add.s64 	%rd71, %rd1, %rd70;
	add.s64 	%rd72, %rd2, %rd70;
	ld.global.nc.v4.f32 	{%f37, %f38, %f39, %f40}, [%rd72];
	st.global.v4.f32 	[%rd71], {%f37, %f38, %f39, %f40};
$L__BB2_26:
	add.s64 	%rd73, %rd24, 512;
	setp.gt.s64 	%p16, %rd73, -1;
	@%p16 bra 	$L__BB2_28;
	shl.b64 	%rd74, %rd7, 2;
	shl.b64 	%rd75, %rd23, 12;
	or.b64  	%rd76, %rd75, %rd74;
	add.s64 	%rd77, %rd76, 8192;
	add.s64 	%rd78, %rd1, %rd77;
	add.s64 	%rd79, %rd2, %rd77;
	ld.global.nc.v4.f32 	{%f41, %f42, %f43, %f44}, [%rd79];
	st.global.v4.f32 	[%rd78], {%f41, %f42, %f43, %f44};
$L__BB2_28:
	add.s64 	%rd80, %rd24, 768;
	setp.gt.s64 	%p17, %rd80, -1;
	@%p17 bra 	$L__BB2_30;
	shl.b64 	%rd81, %rd7, 2;
	shl.b64 	%rd82, %rd23, 12;
	or.b64  	%rd83, %rd82, %rd81;
	add.s64 	%rd84, %rd83, 12288;
	add.s64 	%rd85, %rd1, %rd84;
	add.s64 	%rd86, %rd2, %rd84;
	ld.global.nc.v4.f32 	{%f45, %f46, %f47, %f48}, [%rd86];
	st.global.v4.f32 	[%rd85], {%f45, %f46, %f47, %f48};
$L__BB2_30:
	add.s64 	%rd113, %rd113, 4;
$L__BB2_31:
	setp.eq.s64 	%p18, %rd22, 0;
	@%p18 bra 	$L__BB2_41;
	setp.eq.s64 	%p19, %rd22, 1;
	@%p19 bra 	$L__BB2_38;
	add.s64 	%rd27, %rd4, %rd113;
	shl.b64 	%rd87, %rd27, 8;
	add.s64 	%rd28, %rd87, %rd6;
	setp.gt.s64 	%p20, %rd28, -1;
	@%p20 bra 	$L__BB2_35;
	shl.b64 	%rd88, %rd7, 2;
	shl.b64 	%rd89, %rd27, 12;
	or.b64  	%rd90, %rd89, %rd88;
	add.s64 	%rd91, %rd1, %rd90;
	add.s64 	%rd92, %rd2, %rd90;
	ld.global.nc.v4.f32 	{%f49, %f50, %f51, %f52}, [%rd92];
	st.global.v4.f32 	[%rd91], {%f49, %f50, %f51, %f52};
$L__BB2_35:
	add.s64 	%rd93, %rd28, 256;
	setp.gt.s64 	%p21, %rd93, -1;
	@%p21 bra 	$L__BB2_37;
	shl.b64 	%rd94, %rd7, 2;
	shl.b64 	%rd95, %rd27, 12;
	or.b64  	%rd96, %rd95, %rd94;
	add.s64 	%rd97, %rd96, 4096;
	add.s64 	%rd98, %rd1, %rd97;
	add.s64 	%rd99, %rd2, %rd97;
	ld.global.nc.v4.f32 	{%f53, %f54, %f55, %f56}, [%rd99];
	st.global.v4.f32 	[%rd98], {%f53, %f54, %f55, %f56};
$L__BB2_37:
	add.s64 	%rd113, %rd113, 2;
$L__BB2_38:
	and.b64  	%rd100, %rd3, 1;
	setp.eq.b64 	%p22, %rd100, 1;
	not.pred 	%p23, %p22;
	@%p23 bra 	$L__BB2_41;
	add.s64 	%rd31, %rd4, %rd113;
	shl.b64 	%rd101, %rd31, 8;
	add.s64 	%rd102, %rd101, %rd6;
	setp.gt.s64 	%p24, %rd102, -1;
	@%p24 bra 	$L__BB2_41;
	shl.b64 	%rd103, %rd7, 2;
	shl.b64 	%rd104, %rd31, 12;
	or.b64  	%rd105, %rd104, %rd103;
	add.s64 	%rd106, %rd1, %rd105;
	add.s64 	%rd107, %rd2, %rd105;
	ld.global.nc.v4.f32 	{%f57, %f58, %f59, %f60}, [%rd107];
	st.global.v4.f32 	[%rd106], {%f57, %f58, %f59, %f60};
$L__BB2_41:
	ret;

}
	// .globl	copy_n_769_to_1024__kernel
.visible .entry copy_n_769_to_1024__kernel(
	.param .u64 .ptr .align 1 copy_n_769_to_1024__kernel_param_0,
	.param .u64 .ptr .align 1 copy_n_769_to_1024__kernel_param_1,
	.param .u64 copy_n_769_to_1024__kernel_param_2
)
.maxntid 256
{
	.reg .pred 	%p<24>;
	.reg .b32 	%r<4>;
	.reg .b32 	%f<61>;
	.reg .b64 	%rd<108>;

	ld.param.u64 	%rd33, [copy_n_769_to_1024__kernel_param_0];
	ld.param.u64 	%rd34, [copy_n_769_to_1024__kernel_param_1];
	ld.param.u64 	%rd32, [copy_n_769_to_1024__kernel_param_2];
	cvta.to.global.u64 	%rd1, %rd34;
	cvta.to.global.u64 	%rd2, %rd33;
	add.s64 	%rd3, %rd32, 1023;
	shr.s64 	%rd4, %rd3, 10;
	setp.lt.s64 	%p1, %rd4, 1;
	@%p1 bra 	$L__BB3_41;
	mov.u32 	%r1, %ctaid.x;
	cvt.u64.u32 	%rd36, %r1;
	mul.lo.s64 	%rd5, %rd4, %rd36;
	mov.u32 	%r2, %tid.x;
	cvt.u64.u32 	%rd6, %r2;
	mad.lo.s64 	%rd7, %rd32, -640, %rd6;
	shl.b32 	%r3, %r2, 2;
	cvt.u64.u32 	%rd8, %r3;
	and.b64  	%rd9, %rd4, 7;
	setp.lt.u64 	%p2, %rd4, 8;
	mov.b64 	%rd106, 0;
	@%p2 bra 	$L__BB3_20;
	and.b64  	%rd106, %rd4, 9223372036854775800;
	shl.b64 	%rd37, %rd5, 8;
	or.b64  	%rd38, %rd37, %rd6;
	mul.lo.s64 	%rd39, %rd32, 640;
	sub.s64 	%rd40, %rd38, %rd39;
	add.s64 	%rd103, %rd40, 1024;
	shl.b64 	%rd41, %rd5, 12;
	shl.b64 	%rd42, %rd6, 4;
	or.b64  	%rd43, %rd41, %rd42;
	add.s64 	%rd44, %rd43, 16384;
	add.s64 	%rd102, %rd1, %rd44;
	add.s64 	%rd101, %rd2, %rd44;
	mov.u64 	%rd104, %rd106;
$L__BB3_3:
	.pragma "nounroll";
	add.s64 	%rd45, %rd103, -1024;
	setp.gt.s64 	%p3, %rd45, -1;
	@%p3 bra 	$L__BB3_5;
	ld.global.nc.v4.f32 	{%f1, %f2, %f3, %f4}, [%rd101+-16384];
	st.global.v4.f32 	[%rd102+-16384], {%f1, %f2, %f3, %f4};
$L__BB3_5:
	add.s64 	%rd46, %rd103, -768;
	setp.gt.s64 	%p4, %rd46, -1;
	@%p4 bra 	$L__BB3_7;
	ld.global.nc.v4.f32 	{%f5, %f6, %f7, %f8}, [%rd101+-12288];
	st.global.v4.f32 	[%rd102+-12288], {%f5, %f6, %f7, %f8};
$L__BB3_7:
	add.s64 	%rd47, %rd103, -512;
	setp.gt.s64 	%p5, %rd47, -1;
	@%p5 bra 	$L__BB3_9;
	ld.global.nc.v4.f32 	{%f9, %f10, %f11, %f12}, [%rd101+-8192];
	st.global.v4.f32 	[%rd102+-8192], {%f9, %f10, %f11, %f12};
$L__BB3_9:
	add.s64 	%rd48, %rd103, -256;
	setp.gt.s64 	%p6, %rd48, -1;
	@%p6 bra 	$L__BB3_11;
	ld.global.nc.v4.f32 	{%f13, %f14, %f15, %f16}, [%rd101+-4096];
	st.global.v4.f32 	[%rd102+-4096], {%f13, %f14, %f15, %f16};
$L__BB3_11:
	setp.gt.s64 	%p7, %rd103, -1;
	@%p7 bra 	$L__BB3_13;
	ld.global.nc.v4.f32 	{%f17, %f18, %f19, %f20}, [%rd101];
	st.global.v4.f32 	[%rd102], {%f17, %f18, %f19, %f20};
$L__BB3_13:
	add.s64 	%rd49, %rd103, 256;
	setp.gt.s64 	%p8, %rd49, -1;
	@%p8 bra 	$L__BB3_15;
	ld.global.nc.v4.f32 	{%f21, %f22, %f23, %f24}, [%rd101+4096];
	st.global.v4.f32 	[%rd102+4096], {%f21, %f22, %f23, %f24};
$L__BB3_15:
	add.s64 	%rd50, %rd103, 512;
	setp.gt.s64 	%p9, %rd50, -1;
	@%p9 bra 	$L__BB3_17;
	ld.global.nc.v4.f32 	{%f25, %f26, %f27, %f28}, [%rd101+8192];
	st.global.v4.f32 	[%rd102+8192], {%f25, %f26, %f27, %f28};
$L__BB3_17:
	add.s64 	%rd51, %rd103, 768;
	setp.gt.s64 	%p10, %rd51, -1;
	@%p10 bra 	$L__BB3_19;
	ld.global.nc.v4.f32 	{%f29, %f30, %f31, %f32}, [%rd101+12288];
	st.global.v4.f32 	[%rd102+12288], {%f29, %f30, %f31, %f32};
$L__BB3_19:
	add.s64 	%rd104, %rd104, -8;
	add.s64 	%rd103, %rd103, 2048;
	add.s64 	%rd102, %rd102, 32768;
	add.s64 	%rd101, %rd101, 32768;
	setp.ne.s64 	%p11, %rd104, 0;
	@%p11 bra 	$L__BB3_3;
$L__BB3_20:
	setp.eq.s64 	%p12, %rd9, 0;
	@%p12 bra 	$L__BB3_41;
	setp.lt.u64 	%p13, %rd9, 4;
	@%p13 bra 	$L__BB3_31;
	add.s64 	%rd23, %rd5, %rd106;
	shl.b64 	%rd52, %rd23, 8;
	add.s64 	%rd24, %rd52, %rd7;
	setp.gt.s64 	%p14, %rd24, -1;
	@%p14 bra 	$L__BB3_24;
	shl.b64 	%rd53, %rd8, 2;
	shl.b64 	%rd54, %rd23, 12;
	or.b64  	%rd55, %rd54, %rd53;
	add.s64 	%rd56, %rd1, %rd55;
	add.s64 	%rd57, %rd2, %rd55;
	ld.global.nc.v4.f32 	{%f33, %f34, %f35, %f36}, [%rd57];
	st.global.v4.f32 	[%rd56], {%f33, %f34, %f35, %f36};
$L__BB3_24:
	add.s64 	%rd58, %rd24, 256;
	setp.gt.s64 	%p15, %rd58, -1;
	@%p15 bra 	$L__BB3_26;
	shl.b64 	%rd59, %rd8, 2;
	shl.b64 	%rd60, %rd23, 12;
	or.b64  	%rd61, %rd60, %rd59;
	add.s64 	%rd62, %rd61, 4096;
	add.s64 	%rd63, %rd1, %rd62;
	add.s64 	%rd64, %rd2, %rd62;
	ld.global.nc.v4.f32 	{%f37, %f38, %f39, %f40}, [%rd64];
	st.global.v4.f32 	[%rd63], {%f37, %f38, %f39, %f40};
$L__BB3_26:
	add.s64 	%rd65, %rd24, 512;
	setp.gt.s64 	%p16, %rd65, -1;
	@%p16 bra 	$L__BB3_28;
	shl.b64 	%rd66, %rd8, 2;
	shl.b64 	%rd67, %rd23, 12;
	or.b64  	%rd68, %rd67, %rd66;
	add.s64 	%rd69, %rd68, 8192;
	add.s64 	%rd70, %rd1, %rd69;
	add.s64 	%rd71, %rd2, %rd69;
	ld.global.nc.v4.f32 	{%f41, %f42, %f43, %f44}, [%rd71];
	st.global.v4.f32 	[%rd70], {%f41, %f42, %f43, %f44};
$L__BB3_28:
	add.s64 	%rd72, %rd24, 768;
	setp.gt.s64 	%p17, %rd72, -1;
	@%p17 bra 	$L__BB3_30;
	shl.b64 	%rd73, %rd8, 2;
	shl.b64 	%rd74, %rd23, 12;
	or.b64  	%rd75, %rd74, %rd73;
	add.s64 	%rd76, %rd75, 12288;
	add.s64 	%rd77, %rd1, %rd76;
	add.s64 	%rd78, %rd2, %rd76;
	ld.global.nc.v4.f32 	{%f45, %f46, %f47, %f48}, [%rd78];
	st.global.v4.f32 	[%rd77], {%f45, %f46, %f47, %f48};
$L__BB3_30:
	add.s64 	%rd106, %rd106, 4;
$L__BB3_31:
	and.b64  	%rd79, %rd4, 3;
	setp.eq.s64 	%p18, %rd79, 0;
	@%p18 bra 	$L__BB3_41;
	setp.eq.s64 	%p19, %rd79, 1;
	@%p19 bra 	$L__BB3_38;
	add.s64 	%rd27, %rd5, %rd106;
	shl.b64 	%rd80, %rd27, 8;
	add.s64 	%rd28, %rd80, %rd7;
	setp.gt.s64 	%p20, %rd28, -1;
	@%p20 bra 	$L__BB3_35;
	shl.b64 	%rd81, %rd8, 2;
	shl.b64 	%rd82, %rd27, 12;
	or.b64  	%rd83, %rd82, %rd81;
	add.s64 	%rd84, %rd1, %rd83;
	add.s64 	%rd85, %rd2, %rd83;
	ld.global.nc.v4.f32 	{%f49, %f50, %f51, %f52}, [%rd85];
	st.global.v4.f32 	[%rd84], {%f49, %f50, %f51, %f52};
$L__BB3_35:
	add.s64 	%rd86, %rd28, 256;
	setp.gt.s64 	%p21, %rd86, -1;
	@%p21 bra 	$L__BB3_37;
	shl.b64 	%rd87, %rd8, 2;
	shl.b64 	%rd88, %rd27, 12;
	or.b64  	%rd89, %rd88, %rd87;
	add.s64 	%rd90, %rd89, 4096;
	add.s64 	%rd91, %rd1, %rd90;
	add.s64 	%rd92, %rd2, %rd90;
	ld.global.nc.v4.f32 	{%f53, %f54, %f55, %f56}, [%rd92];
	st.global.v4.f32 	[%rd91], {%f53, %f54, %f55, %f56};
$L__BB3_37:
	add.s64 	%rd106, %rd106, 2;
$L__BB3_38:
	and.b64  	%rd93, %rd3, 1024;
	setp.eq.s64 	%p22, %rd93, 0;
	@%p22 bra 	$L__BB3_41;
	add.s64 	%rd31, %rd5, %rd106;
	shl.b64 	%rd94, %rd31, 8;
	add.s64 	%rd95, %rd94, %rd7;
	setp.gt.s64 	%p23, %rd95, -1;
	@%p23 bra 	$L__BB3_41;
	shl.b64 	%rd96, %rd8, 2;
	shl.b64 	%rd97, %rd31, 12;
	or.b64  	%rd98, %rd97, %rd96;
	add.s64 	%rd99, %rd1, %rd98;
	add.s64 	%rd100, %rd2, %rd98;
	ld.global.nc.v4.f32 	{%f57, %f58, %f59, %f60}, [%rd100];
	st.global.v4.f32 	[%rd99], {%f57, %f58, %f59, %f60};
$L__BB3_41:
	ret;

}
	// .globl	copy_n_1025_to_1280__kernel
.visible .entry copy_n_1025_to_1280__kernel(
	.param .u64 .ptr .align 1 copy_n_1025_to_1280__kernel_param_0,
	.param .u64 .ptr .align 1 copy_n_1025_to_1280__kernel_param_1,
	.param .u64 copy_n_1025_to_1280__kernel_param_2
)
.maxntid 256
{
	.reg .pred 	%p<25>;
	.reg .b32 	%r<4>;
	.reg .b32 	%f<61>;
	.reg .b64 	%rd<115>;

	ld.param.u64 	%rd33, [copy_n_1025_to_1280__kernel_param_0];
	ld.param.u64 	%rd34, [copy_n_1025_to_1280__kernel_param_1];
	ld.param.u64 	%rd32, [copy_n_1025_to_1280__kernel_param_2];
	cvta.to.global.u64 	%rd1, %rd34;
	cvta.to.global.u64 	%rd2, %rd33;
	add.s64 	%rd35, %rd32, 1279;
	mul.hi.s64 	%rd36, %rd35, 7378697629483820647;
	shr.u64 	%rd37, %rd36, 63;
	shr.s64 	%rd38, %rd36, 9;
	add.s64 	%rd39, %rd38, %rd37;
	mul.lo.s64 	%rd40, %rd39, 1280;
	sub.s64 	%rd41, %rd35, %rd40;
	shr.s64 	%rd42, %rd41, 63;
	add.s64 	%rd3, %rd42, %rd39;
	setp.lt.s64 	%p1, %rd3, 1;
	@%p1 bra 	$L__BB4_41;
	mov.u32 	%r1, %ctaid.x;
	cvt.u64.u32 	%rd44, %r1;
	mul.lo.s64 	%rd4, %rd3, %rd44;
	mov.u32 	%r2, %tid.x;
	cvt.u64.u32 	%rd5, %r2;
	mad.lo.s64 	%rd6, %rd32, -640, %rd5;
	shl.b32 	%r3, %r2, 2;
	cvt.u64.u32 	%rd7, %r3;
	and.b64  	%rd8, %rd3, 7;
	setp.lt.u64 	%p2, %rd3, 8;
	mov.b64 	%rd113, 0;
	@%p2 bra 	$L__BB4_20;
	and.b64  	%rd113, %rd3, 9223372036854775800;
	shl.b64 	%rd45, %rd4, 8;
	or.b64  	%rd46, %rd45, %rd5;
	mul.lo.s64 	%rd47, %rd32, 640;
	sub.s64 	%rd48, %rd46, %rd47;
	add.s64 	%rd110, %rd48, 1024;
	shl.b64 	%rd49, %rd4, 12;
	shl.b64 	%rd50, %rd5, 4;
	or.b64  	%rd51, %rd49, %rd50;
	add.s64 	%rd52, %rd51, 16384;
	add.s64 	%rd109, %rd1, %rd52;
	add.s64 	%rd108, %rd2, %rd52;
	mov.u64 	%rd111, %rd113;
$L__BB4_3:
	.pragma "nounroll";
	add.s64 	%rd53, %rd110, -1024;
	setp.gt.s64 	%p3, %rd53, -1;
	@%p3 bra 	$L__BB4_5;
	ld.global.nc.v4.f32 	{%f1, %f2, %f3, %f4}, [%rd108+-16384];
	st.global.v4.f32 	[%rd109+-16384], {%f1, %f2, %f3, %f4};
$L__BB4_5:
	add.s64 	%rd54, %rd110, -768;
	setp.gt.s64 	%p4, %rd54, -1;
	@%p4 bra 	$L__BB4_7;
	ld.global.nc.v4.f32 	{%f5, %f6, %f7, %f8}, [%rd108+-12288];
	st.global.v4.f32 	[%rd109+-12288], {%f5, %f6, %f7, %f8};
$L__BB4_7:
	add.s64 	%rd55, %rd110, -512;
	setp.gt.s64 	%p5, %rd55, -1;
	@%p5 bra 	$L__BB4_9;
	ld.global.nc.v4.f32 	{%f9, %f10, %f11, %f12}, [%rd108+-8192];
	st.global.v4.f32 	[%rd109+-8192], {%f9, %f10, %f11, %f12};
$L__BB4_9:
	add.s64 	%rd56, %rd110, -256;
	setp.gt.s64 	%p6, %rd56, -1;
	@%p6 bra 	$L__BB4_11;
	ld.global.nc.v4.f32 	{%f13, %f14, %f15, %f16}, [%rd108+-4096];
	st.global.v4.f32 	[%rd109+-4096], {%f13, %f14, %f15, %f16};
$L__BB4_11:
	setp.gt.s64 	%p7, %rd110, -1;
	@%p7 bra 	$L__BB4_13;
	ld.global.nc.v4.f32 	{%f17, %f18, %f19, %f20}, [%rd108];
	st.global.v4.f32 	[%rd109], {%f17, %f18, %f19, %f20};
$L__BB4_13:
	add.s64 	%rd57, %rd110, 256;
	setp.gt.s64 	%p8, %rd57, -1;
	@%p8 bra 	$L__BB4_15;
	ld.global.nc.v4.f32 	{%f21, %f22, %f23, %f24}, [%rd108+4096];
	st.global.v4.f32 	[%rd109+4096], {%f21, %f22, %f23, %f24};
$L__BB4_15:
	add.s64 	%rd58, %rd110, 512;
	setp.gt.s64 	%p9, %rd58, -1;
	@%p9 bra 	$L__BB4_17;
	ld.global.nc.v4.f32 	{%f25, %f26, %f27, %f28}, [%rd108+8192];
	st.global.v4.f32 	[%rd109+8192], {%f25, %f26, %f27, %f28};
$L__BB4_17:
	add.s64 	%rd59, %rd110, 768;
	setp.gt.s64 	%p10, %rd59, -1;
	@%p10 bra 	$L__BB4_19;
	ld.global.nc.v4.f32 	{%f29, %f30, %f31, %f32}, [%rd108+12288];
	st.global.v4.f32 	[%rd109+12288], {%f29, %f30, %f31, %f32};
$L__BB4_19:
	add.s64 	%rd111, %rd111, -8;
	add.s64 	%rd110, %rd110, 2048;
	add.s64 	%rd109, %rd109, 32768;
	add.s64 	%rd108, %rd108, 32768;
	setp.ne.s64 	%p11, %rd111, 0;
	@%p11 bra 	$L__BB4_3;
$L__BB4_20:
	setp.eq.s64 	%p12, %rd8, 0;
	@%p12 bra 	$L__BB4_41;
	and.b64  	%rd22, %rd3, 3;
	setp.lt.u64 	%p13, %rd8, 4;
	@%p13 bra 	$L__BB4_31;
	add.s64 	%rd23, %rd4, %rd113;
	shl.b64 	%rd60, %rd23, 8;
	add.s64 	%rd24, %rd60, %rd6;
	setp.gt.s64 	%p14, %rd24, -1;
	@%p14 bra 	$L__BB4_24;
	shl.b64 	%rd61, %rd7, 2;
	shl.b64 	%rd62, %rd23, 12;
	or.b64  	%rd63, %rd62, %rd61;
	add.s64 	%rd64, %rd1, %rd63;
	add.s64 	%rd65, %rd2, %rd63;
	ld.global.nc.v4.f32 	{%f33, %f34, %f35, %f36}, [%rd65];
	st.global.v4.f32 	[%rd64], {%f33, %f34, %f35, %f36};
$L__BB4_24:
	add.s64 	%rd66, %rd24, 256;
	setp.gt.s64 	%p15, %rd66, -1;
	@%p15 bra 	$L__BB4_26;
	shl.b64 	%rd67, %rd7, 2;
	shl.b64 	%rd68, %rd23, 12;
	or.b64  	%rd69, %rd68, %rd67;
	add.s64 	%rd70, %rd69, 4096;
	add.s64 	%rd71, %rd1, %rd70;
	add.s64 	%rd72, %rd2, %rd70;
	ld.global.nc.v4.f32 	{%f37, %f38, %f39, %f40}, [%rd72];
	st.global.v4.f32 	[%rd71], {%f37, %f38, %f39, %f40};
$L__BB4_26:
	add.s64 	%rd73, %rd24, 512;
	setp.gt.s64 	%p16, %rd73, -1;
	@%p16 bra 	$L__BB4_28;
	shl.b64 	%rd74, %rd7, 2;
	shl.b64 	%rd75, %rd23, 12;
	or.b64  	%rd76, %rd75, %rd74;
	add.s64 	%rd77, %rd76, 8192;
	add.s64 	%rd78, %rd1, %rd77;
	add.s64 	%rd79, %rd2, %rd77;
	ld.global.nc.v4.f32 	{%f41, %f42, %f43, %f44}, [%rd79];
	st.global.v4.f32 	[%rd78], {%f41, %f42, %f43, %f44};
$L__BB4_28:
	add.s64 	%rd80, %rd24, 768;
	setp.gt.s64 	%p17, %rd80, -1;
	@%p17 bra 	$L__BB4_30;
	shl.b64 	%rd81, %rd7, 2;
	shl.b64 	%rd82, %rd23, 12;
	or.b64  	%rd83, %rd82, %rd81;
	add.s64 	%rd84, %rd83, 12288;
	add.s64 	%rd85, %rd1, %rd84;
	add.s64 	%rd86, %rd2, %rd84;
	ld.global.nc.v4.f32 	{%f45, %f46, %f47, %f48}, [%rd86];
	st.global.v4.f32 	[%rd85], {%f45, %f46, %f47, %f48};
$L__BB4_30:
	add.s64 	%rd113, %rd113, 4;
$L__BB4_31:
	setp.eq.s64 	%p18, %rd22, 0;
	@%p18 bra 	$L__BB4_41;
	setp.eq.s64 	%p19, %rd22, 1;
	@%p19 bra 	$L__BB4_38;
	add.s64 	%rd27, %rd4, %rd113;
	shl.b64 	%rd87, %rd27, 8;
	add.s64 	%rd28, %rd87, %rd6;
	setp.gt.s64 	%p20, %rd28, -1;
	@%p20 bra 	$L__BB4_35;
	shl.b64 	%rd88, %rd7, 2;
	shl.b64 	%rd89, %rd27, 12;
	or.b64  	%rd90, %rd89, %rd88;
	add.s64 	%rd91, %rd1, %rd90;
	add.s64 	%rd92, %rd2, %rd90;
	ld.global.nc.v4.f32 	{%f49, %f50, %f51, %f52}, [%rd92];
	st.global.v4.f32 	[%rd91], {%f49, %f50, %f51, %f52};
$L__BB4_35:
	add.s64 	%rd93, %rd28, 256;
	setp.gt.s64 	%p21, %rd93, -1;
	@%p21 bra 	$L__BB4_37;
	shl.b64 	%rd94, %rd7, 2;
	shl.b64 	%rd95, %rd27, 12;
	or.b64  	%rd96, %rd95, %rd94;
	add.s64 	%rd97, %rd96, 4096;
	add.s64 	%rd98, %rd1, %rd97;
	add.s64 	%rd99, %rd2, %rd97;
	ld.global.nc.v4.f32 	{%f53, %f54, %f55, %f56}, [%rd99];
	st.global.v4.f32 	[%rd98], {%f53, %f54, %f55, %f56};
$L__BB4_37:
	add.s64 	%rd113, %rd113, 2;
$L__BB4_38:
	and.b64  	%rd100, %rd3, 1;
	setp.eq.b64 	%p22, %rd100, 1;
	not.pred 	%p23, %p22;
	@%p23 bra 	$L__BB4_41;
	add.s64 	%rd31, %rd4, %rd113;
	shl.b64 	%rd101, %rd31, 8;
	add.s64 	%rd102, %rd101, %rd6;
	setp.gt.s64 	%p24, %rd102, -1;
	@%p24 bra 	$L__BB4_41;
	shl.b64 	%rd103, %rd7, 2;
	shl.b64 	%rd104, %rd31, 12;
	or.b64  	%rd105, %rd104, %rd103;
	add.s64 	%rd106, %rd1, %rd105;
	add.s64 	%rd107, %rd2, %rd105;
	ld.global.nc.v4.f32 	{%f57, %f58, %f59, %f60}, [%rd107];
	st.global.v4.f32 	[%rd106], {%f57, %f58, %f59, %f60};
$L__BB4_41:
	ret;

}
	// .globl	copy_n_1281_to_1536__kernel
.visible .entry copy_n_1281_to_1536__kernel(
	.param .u64 .ptr .align 1 copy_n_1281_to_1536__kernel_param_0,
	.param .u64 .ptr .align 1 copy_n_1281_to_1536__kernel_param_1,
	.param .u64 copy_n_1281_to_1536__kernel_param_2
)
.maxntid 256
{
	.reg .pred 	%p<29>;
	.reg .b32 	%r<4>;
	.reg .b32 	%f<22>;
	.reg .b64 	%rd<75>;

	ld.param.u64 	%rd30, [copy_n_1281_to_1536__kernel_param_0];
	ld.param.u64 	%rd31, [copy_n_1281_to_1536__kernel_param_1];
	ld.param.u64 	%rd29, [copy_n_1281_to_1536__kernel_param_2];
	cvta.to.global.u64 	%rd1, %rd31;
	cvta.to.global.u64 	%rd2, %rd30;
	add.s64 	%rd32, %rd29, 1535;
	mul.hi.s64 	%rd33, %rd32, 3074457345618258603;
	shr.u64 	%rd34, %rd33, 63;
	shr.s64 	%rd35, %rd33, 8;
	add.s64 	%rd36, %rd35, %rd34;
	mul.lo.s64 	%rd37, %rd36, 1536;
	sub.s64 	%rd38, %rd32, %rd37;
	shr.s64 	%rd39, %rd38, 63;
	add.s64 	%rd3, %rd39, %rd36;
	setp.lt.s64 	%p1, %rd3, 1;
	@%p1 bra 	$L__BB5_50;
	mov.u32 	%r2, %ctaid.x;
	cvt.u64.u32 	%rd41, %r2;
	mul.lo.s64 	%rd4, %rd3, %rd41;
	mov.u32 	%r1, %tid.x;
	mul.lo.s32 	%r3, %r1, 3;
	cvt.u64.u32 	%rd5, %r3;
	mul.lo.s64 	%rd6, %rd29, 2560;
	and.b64  	%rd7, %rd3, 3;
	setp.lt.u64 	%p2, %rd3, 4;
	mov.b64 	%rd74, 0;
	@%p2 bra 	$L__BB5_28;
	and.b64  	%rd74, %rd3, 9223372036854775804;
	mad.lo.s64 	%rd42, %rd4, 768, %rd5;
	add.s64 	%rd71, %rd42, 2306;
	mul.wide.u32 	%rd43, %r1, 12;
	mad.lo.s64 	%rd44, %rd4, 3072, %rd43;
	add.s64 	%rd45, %rd44, 6144;
	add.s64 	%rd70, %rd2, %rd45;
	add.s64 	%rd69, %rd1, %rd45;
	mov.u64 	%rd72, %rd74;
$L__BB5_3:
	.pragma "nounroll";
	add.s64 	%rd46, %rd71, -2306;
	setp.ge.s64 	%p3, %rd46, %rd6;
	@%p3 bra 	$L__BB5_5;
	ld.global.nc.f32 	%f1, [%rd70+-6144];
	st.global.f32 	[%rd69+-6144], %f1;
$L__BB5_5:
	add.s64 	%rd47, %rd71, -2305;
	setp.ge.s64 	%p4, %rd47, %rd6;
	@%p4 bra 	$L__BB5_7;
	ld.global.nc.f32 	%f2, [%rd70+-6140];
	st.global.f32 	[%rd69+-6140], %f2;
$L__BB5_7:
	add.s64 	%rd48, %rd71, -2304;
	setp.ge.s64 	%p5, %rd48, %rd6;
	@%p5 bra 	$L__BB5_9;
	ld.global.nc.f32 	%f3, [%rd70+-6136];
	st.global.f32 	[%rd69+-6136], %f3;
$L__BB5_9:
	add.s64 	%rd49, %rd71, -1538;
	setp.ge.s64 	%p6, %rd49, %rd6;
	@%p6 bra 	$L__BB5_11;
	ld.global.nc.f32 	%f4, [%rd70+-3072];
	st.global.f32 	[%rd69+-3072], %f4;
$L__BB5_11:
	add.s64 	%rd50, %rd71, -1537;
	setp.ge.s64 	%p7, %rd50, %rd6;
	@%p7 bra 	$L__BB5_13;
	ld.global.nc.f32 	%f5, [%rd70+-3068];
	st.global.f32 	[%rd69+-3068], %f5;
$L__BB5_13:
	add.s64 	%rd51, %rd71, -1536;
	setp.ge.s64 	%p8, %rd51, %rd6;
	@%p8 bra 	$L__BB5_15;
	ld.global.nc.f32 	%f6, [%rd70+-3064];
	st.global.f32 	[%rd69+-3064], %f6;
$L__BB5_15:
	add.s64 	%rd52, %rd71, -770;
	setp.ge.s64 	%p9, %rd52, %rd6;
	@%p9 bra 	$L__BB5_17;
	ld.global.nc.f32 	%f7, [%rd70];
	st.global.f32 	[%rd69], %f7;
$L__BB5_17:
	add.s64 	%rd53, %rd71, -769;
	setp.ge.s64 	%p10, %rd53, %rd6;
	@%p10 bra 	$L__BB5_19;
	ld.global.nc.f32 	%f8, [%rd70+4];
	st.global.f32 	[%rd69+4], %f8;
$L__BB5_19:
	add.s64 	%rd54, %rd71, -768;
	setp.ge.s64 	%p11, %rd54, %rd6;
	@%p11 bra 	$L__BB5_21;
	ld.global.nc.f32 	%f9, [%rd70+8];
	st.global.f32 	[%rd69+8], %f9;
$L__BB5_21:
	add.s64 	%rd55, %rd71, -2;
	setp.ge.s64 	%p12, %rd55, %rd6;
	@%p12 bra 	$L__BB5_23;
	ld.global.nc.f32 	%f10, [%rd70+3072];
	st.global.f32 	[%rd69+3072], %f10;
$L__BB5_23:
	add.s64 	%rd56, %rd71, -1;
	setp.ge.s64 	%p13, %rd56, %rd6;
	@%p13 bra 	$L__BB5_25;
	ld.global.nc.f32 	%f11, [%rd70+3076];
	st.global.f32 	[%rd69+3076], %f11;
$L__BB5_25:
	setp.ge.s64 	%p14, %rd71, %rd6;
	@%p14 bra 	$L__BB5_27;
	ld.global.nc.f32 	%f12, [%rd70+3080];
	st.global.f32 	[%rd69+3080], %f12;
$L__BB5_27:
	add.s64 	%rd72, %rd72, -4;
	add.s64 	%rd71, %rd71, 3072;
	add.s64 	%rd70, %rd70, 12288;
	add.s64 	%rd69, %rd69, 12288;
	setp.ne.s64 	%p15, %rd72, 0;
	@%p15 bra 	$L__BB5_3;
$L__BB5_28:
	setp.eq.s64 	%p16, %rd7, 0;
	@%p16 bra 	$L__BB5_50;
	setp.eq.s64 	%p17, %rd7, 1;
	@%p17 bra 	$L__BB5_43;
	add.s64 	%rd57, %rd74, %rd4;
	mad.lo.s64 	%rd21, %rd57, 768, %rd5;
	setp.ge.s64 	%p18, %rd21, %rd6;
	shl.b64 	%rd58, %rd21, 2;
	add.s64 	%rd22, %rd2, %rd58;
	add.s64 	%rd23, %rd1, %rd58;
	@%p18 bra 	$L__BB5_32;
	ld.global.nc.f32 	%f13, [%rd22];
	st.global.f32 	[%rd23], %f13;
$L__BB5_32:
	add.s64 	%rd59, %rd21, 1;
	setp.ge.s64 	%p19, %rd59, %rd6;
	@%p19 bra 	$L__BB5_34;
	ld.global.nc.f32 	%f14, [%rd22+4];
	st.global.f32 	[%rd23+4], %f14;
$L__BB5_34:
	add.s64 	%rd60, %rd21, 2;
	setp.ge.s64 	%p20, %rd60, %rd6;
	@%p20 bra 	$L__BB5_36;
	ld.global.nc.f32 	%f15, [%rd22+8];
	st.global.f32 	[%rd23+8], %f15;
$L__BB5_36:
	add.s64 	%rd61, %rd21, 768;
	setp.ge.s64 	%p21, %rd61, %rd6;
	@%p21 bra 	$L__BB5_38;
	ld.global.nc.f32 	%f16, [%rd22+3072];
	st.global.f32 	[%rd23+3072], %f16;
$L__BB5_38:
	add.s64 	%rd62, %rd21, 769;
	setp.ge.s64 	%p22, %rd62, %rd6;
	@%p22 bra 	$L__BB5_40;
	ld.global.nc.f32 	%f17, [%rd22+3076];
	st.global.f32 	[%rd23+3076], %f17;
$L__BB5_40:
	add.s64 	%rd63, %rd21, 770;
	setp.ge.s64 	%p23, %rd63, %rd6;
	@%p23 bra 	$L__BB5_42;
	ld.global.nc.f32 	%f18, [%rd22+3080];
	st.global.f32 	[%rd23+3080], %f18;
$L__BB5_42:
	add.s64 	%rd74, %rd74, 2;
$L__BB5_43:
	and.b64  	%rd64, %rd3, 1;
	setp.eq.b64 	%p24, %rd64, 1;
	not.pred 	%p25, %p24;
	@%p25 bra 	$L__BB5_50;
	add.s64 	%rd65, %rd74, %rd4;
	mad.lo.s64 	%rd26, %rd65, 768, %rd5;
	setp.ge.s64 	%p26, %rd26, %rd6;
	shl.b64 	%rd66, %rd26, 2;
	add.s64 	%rd27, %rd2, %rd66;
	add.s64 	%rd28, %rd1, %rd66;
	@%p26 bra 	$L__BB5_46;
	ld.global.nc.f32 	%f19, [%rd27];
	st.global.f32 	[%rd28], %f19;
$L__BB5_46:
	add.s64 	%rd67, %rd26, 1;
	setp.ge.s64 	%p27, %rd67, %rd6;
	@%p27 bra 	$L__BB5_48;
	ld.global.nc.f32 	%f20, [%rd27+4];
	st.global.f32 	[%rd28+4], %f20;
$L__BB5_48:
	add.s64 	%rd68, %rd26, 2;
	setp.ge.s64 	%p28, %rd68, %rd6;
	@%p28 bra 	$L__BB5_50;
	ld.global.nc.f32 	%f21, [%rd27+8];
	st.global.f32 	[%rd28+8], %f21;
$L__BB5_50:
	ret;

}
	// .globl	copy_n_1537_to_1792__kernel
.visible .entry copy_n_1537_to_1792__kernel(
	.param .u64 .ptr .align 1 copy_n_1537_to_1792__kernel_param_0,
	.param .u64 .ptr .align 1 copy_n_1537_to_1792__kernel_param_1,
	.param .u64 copy_n_1537_to_1792__kernel_param_2
)
.maxntid 256
{
	.reg .pred 	%p<25>;
	.reg .b32 	%r<4>;
	.reg .b32 	%f<61>;
	.reg .b64 	%rd<115>;

	ld.param.u64 	%rd33, [copy_n_1537_to_1792__kernel_param_0];
	ld.param.u64 	%rd34, [copy_n_1537_to_1792__kernel_param_1];
	ld.param.u64 	%rd32, [copy_n_1537_to_1792__kernel_param_2];
	cvta.to.global.u64 	%rd1, %rd34;
	cvta.to.global.u64 	%rd2, %rd33;
	add.s64 	%rd35, %rd32, 1791;
	mul.hi.s64 	%rd36, %rd35, 5270498306774157605;
	shr.u64 	%rd37, %rd36, 63;
	shr.s64 	%rd38, %rd36, 9;
	add.s64 	%rd39, %rd38, %rd37;
	mul.lo.s64 	%rd40, %rd39, 1792;
	sub.s64 	%rd41, %rd35, %rd40;
	shr.s64 	%rd42, %rd41, 63;
	add.s64 	%rd3, %rd42, %rd39;
	setp.lt.s64 	%p1, %rd3, 1;
	@%p1 bra 	$L__BB6_41;
	mov.u32 	%r1, %ctaid.x;
	cvt.u64.u32 	%rd44, %r1;
	mul.lo.s64 	%rd4, %rd3, %rd44;
	mov.u32 	%r2, %tid.x;
	cvt.u64.u32 	%rd5, %r2;
	mad.lo.s64 	%rd6, %rd32, -640, %rd5;
	shl.b32 	%r3, %r2, 2;
	cvt.u64.u32 	%rd7, %r3;
	and.b64  	%rd8, %rd3, 7;
	setp.lt.u64 	%p2, %rd3, 8;
	mov.b64 	%rd113, 0;
	@%p2 bra 	$L__BB6_20;
	and.b64  	%rd113, %rd3, 9223372036854775800;
	shl.b64 	%rd45, %rd4, 8;
	or.b64  	%rd46, %rd45, %rd5;
	mul.lo.s64 	%rd47, %rd32, 640;
	sub.s64 	%rd48, %rd46, %rd47;
	add.s64 	%rd110, %rd48, 1024;
	shl.b64 	%rd49, %rd4, 12;
	shl.b64 	%rd50, %rd5, 4;
	or.b64  	%rd51, %rd49, %rd50;
	add.s64 	%rd52, %rd51, 16384;
	add.s64 	%rd109, %rd1, %rd52;
	add.s64 	%rd108, %rd2, %rd52;
	mov.u64 	%rd111, %rd113;
$L__BB6_3:
	.pragma "nounroll";
	add.s64 	%rd53, %rd110, -1024;
	setp.gt.s64 	%p3, %rd53, -1;
	@%p3 bra 	$L__BB6_5;
	ld.global.nc.v4.f32 	{%f1, %f2, %f3, %f4}, [%rd108+-16384];
	st.global.v4.f32 	[%rd109+-16384], {%f1, %f2, %f3, %f4};
$L__BB6_5:
	add.s64 	%rd54, %rd110, -768;
	setp.gt.s64 	%p4, %rd54, -1;
	@%p4 bra 	$L__BB6_7;
	ld.global.nc.v4.f32 	{%f5, %f6, %f7, %f8}, [%rd108+-12288];
	st.global.v4.f32 	[%rd109+-12288], {%f5, %f6, %f7, %f8};
$L__BB6_7:
	add.s64 	%rd55, %rd110, -512;
	setp.gt.s64 	%p5, %rd55, -1;
	@%p5 bra 	$L__BB6_9;
	ld.global.nc.v4.f32 	{%f9, %f10, %f11, %f12}, [%rd108+-8192];
	st.global.v4.f32 	[%rd109+-8192], {%f9, %f10, %f11, %f12};
$L__BB6_9:
	add.s64 	%rd56, %rd110, -256;
	setp.gt.s64 	%p6, %rd56, -1;
	@%p6 bra 	$L__BB6_11;
	ld.global.nc.v4.f32 	{%f13, %f14, %f15, %f16}, [%rd108+-4096];
	st.global.v4.f32 	[%rd109+-4096], {%f13, %f14, %f15, %f16};
$L__BB6_11:
	setp.gt.s64 	%p7, %rd110, -1;
	@%p7 bra 	$L__BB6_13;
	ld.global.nc.v4.f32 	{%f17, %f18, %f19, %f20}, [%rd108];
	st.global.v4.f32 	[%rd109], {%f17, %f18, %f19, %f20};
$L__BB6_13:
	add.s64 	%rd57, %rd110, 256;
	setp.gt.s64 	%p8, %rd57, -1;
	@%p8 bra 	$L__BB6_15;
	ld.global.nc.v4.f32 	{%f21, %f22, %f23, %f24}, [%rd108+4096];
	st.global.v4.f32 	[%rd109+4096], {%f21, %f22, %f23, %f24};
$L__BB6_15:
	add.s64 	%rd58, %rd110, 512;
	setp.gt.s64 	%p9, %rd58, -1;
	@%p9 bra 	$L__BB6_17;
	ld.global.nc.v4.f32 	{%f25, %f26, %f27, %f28}, [%rd108+8192];
	st.global.v4.f32 	[%rd109+8192], {%f25, %f26, %f27, %f28};
$L__BB6_17:
	add.s64 	%rd59, %rd110, 768;
	setp.gt.s64 	%p10, %rd59, -1;
	@%p10 bra 	$L__BB6_19;
	ld.global.nc.v4.f32 	{%f29, %f30, %f31, %f32}, [%rd108+12288];
	st.global.v4.f32 	[%rd109+12288], {%f29, %f30, %f31, %f32};
$L__BB6_19:
	add.s64 	%rd111, %rd111, -8;
	add.s64 	%rd110, %rd110, 2048;
	add.s64 	%rd109, %rd109, 32768;
	add.s64 	%rd108, %rd108, 32768;
	setp.ne.s64 	%p11, %rd111, 0;
	@%p11 bra 	$L__BB6_3;
$L__BB6_20:
	setp.eq.s64 	%p12, %rd8, 0;
	@%p12 bra 	$L__BB6_41;
	and.b64  	%rd22, %rd3, 3;
	setp.lt.u64 	%p13, %rd8, 4;
	@%p13 bra 	$L__BB6_31;
	add.s64 	%rd23, %rd4, %rd113;
	shl.b64 	%rd60, %rd23, 8;
	add.s64 	%rd24, %rd60, %rd6;
	setp.gt.s64 	%p14, %rd24, -1;
	@%p14 bra 	$L__BB6_24;
	shl.b64 	%rd61, %rd7, 2;
	shl.b64 	%rd62, %rd23, 12;
	or.b64  	%rd63, %rd62, %rd61;
	add.s64 	%rd64, %rd1, %rd63;
	add.s64 	%rd65, %rd2, %rd63;
	ld.global.nc.v4.f32 	{%f33, %f34, %f35, %f36}, [%rd65];
	st.global.v4.f32 	[%rd64], {%f33, %f34, %f35, %f36};
$L__BB6_24:
	add.s64 	%rd66, %rd24, 256;
	setp.gt.s64 	%p15, %rd66, -1;
	@%p15 bra 	$L__BB6_26;
	shl.b64 	%rd67, %rd7, 2;
	shl.b64 	%rd68, %rd23, 12;
	or.b64  	%rd69, %rd68, %rd67;
	add.s64 	%rd70, %rd69, 4096;
	add.s64 	%rd71, %rd1, %rd70;
	add.s64 	%rd72, %rd2, %rd70;
	ld.global.nc.v4.f32 	{%f37, %f38, %f39, %f40}, [%rd72];
	st.global.v4.f32 	[%rd71], {%f37, %f38, %f39, %f40};
$L__BB6_26:
	add.s64 	%rd73, %rd24, 512;
	setp.gt.s64 	%p16, %rd73, -1;
	@%p16 bra 	$L__BB6_28;
	shl.b64 	%rd74, %rd7, 2;
	shl.b64 	%rd75, %rd23, 12;
	or.b64  	%rd76, %rd75, %rd74;
	add.s64 	%rd77, %rd76, 8192;
	add.s64 	%rd78, %rd1, %rd77;
	add.s64 	%rd79, %rd2, %rd77;
	ld.global.nc.v4.f32 	{%f41, %f42, %f43, %f44}, [%rd79];
	st.global.v4.f32 	[%rd78], {%f41, %f42, %f43, %f44};
$L__BB6_28:
	add.s64 	%rd80, %rd24, 768;
	setp.gt.s64 	%p17, %rd80, -1;
	@%p17 bra 	$L__BB6_30;
	shl.b64 	%rd81, %rd7, 2;
	shl.b64 	%rd82, %rd23, 12;
	or.b64  	%rd83, %rd82, %rd81;
	add.s64 	%rd84, %rd83, 12288;
	add.s64 	%rd85, %rd1, %rd84;
	add.s64 	%rd86, %rd2, %rd84;
	ld.global.nc.v4.f32 	{%f45, %f46, %f47, %f48}, [%rd86];
	st.global.v4.f32 	[%rd85], {%f45, %f46, %f47, %f48};
$L__BB6_30:
	add.s64 	%rd113, %rd113, 4;
$L__BB6_31:
	setp.eq.s64 	%p18, %rd22, 0;
	@%p18 bra 	$L__BB6_41;
	setp.eq.s64 	%p19, %rd22, 1;
	@%p19 bra 	$L__BB6_38;
	add.s64 	%rd27, %rd4, %rd113;
	shl.b64 	%rd87, %rd27, 8;
	add.s64 	%rd28, %rd87, %rd6;
	setp.gt.s64 	%p20, %rd28, -1;
	@%p20 bra 	$L__BB6_35;
	shl.b64 	%rd88, %rd7, 2;
	shl.b64 	%rd89, %rd27, 12;
	or.b64  	%rd90, %rd89, %rd88;
	add.s64 	%rd91, %rd1, %rd90;
	add.s64 	%rd92, %rd2, %rd90;
	ld.global.nc.v4.f32 	{%f49, %f50, %f51, %f52}, [%rd92];
	st.global.v4.f32 	[%rd91], {%f49, %f50, %f51, %f52};
$L__BB6_35:
	add.s64 	%rd93, %rd28, 256;
	setp.gt.s64 	%p21, %rd93, -1;
	@%p21 bra 	$L__BB6_37;
	shl.b64 	%rd94, %rd7, 2;
	shl.b64 	%rd95, %rd27, 12;
	or.b64  	%rd96, %rd95, %rd94;
	add.s64 	%rd97, %rd96, 4096;
	add.s64 	%rd98, %rd1, %rd97;
	add.s64 	%rd99, %rd2, %rd97;
	ld.global.nc.v4.f32 	{%f53, %f54, %f55, %f56}, [%rd99];
	st.global.v4.f32 	[%rd98], {%f53, %f54, %f55, %f56};
$L__BB6_37:
	add.s64 	%rd113, %rd113, 2;
$L__BB6_38:
	and.b64  	%rd100, %rd3, 1;
	setp.eq.b64 	%p22, %rd100, 1;
	not.pred 	%p23, %p22;
	@%p23 bra 	$L__BB6_41;
	add.s64 	%rd31, %rd4, %rd113;
	shl.b64 	%rd101, %rd31, 8;
	add.s64 	%rd102, %rd101, %rd6;
	setp.gt.s64 	%p24, %rd102, -1;
	@%p24 bra 	$L__BB6_41;
	shl.b64 	%rd103, %rd7, 2;
	shl.b64 	%rd104, %rd31, 12;
	or.b64  	%rd105, %rd104, %rd103;
	add.s64 	%rd106, %rd1, %rd105;
	add.s64 	%rd107, %rd2, %rd105;
	ld.global.nc.v4.f32 	{%f57, %f58, %f59, %f60}, [%rd107];
	st.global.v4.f32 	[%rd106], {%f57, %f58, %f59, %f60};
$L__BB6_41:
	ret;

}
	// .globl	copy_n_1793_to_2048__kernel
.visible .entry copy_n_1793_to_2048__kernel(
	.param .u64 .ptr .align 1 copy_n_1793_to_2048__kernel_param_0,
	.param .u64 .ptr .align 1 copy_n_1793_to_2048__kernel_param_1,
	.param .u64 copy_n_1793_to_2048__kernel_param_2
)
.maxntid 256
{
	.reg .pred 	%p<24>;
	.reg .b32 	%r<4>;
	.reg .b32 	%f<61>;
	.reg .b64 	%rd<108>;

	ld.param.u64 	%rd33, [copy_n_1793_to_2048__kernel_param_0];
	ld.param.u64 	%rd34, [copy_n_1793_to_2048__kernel_param_1];
	ld.param.u64 	%rd32, [copy_n_1793_to_2048__kernel_param_2];
	cvta.to.global.u64 	%rd1, %rd34;
	cvta.to.global.u64 	%rd2, %rd33;
	add.s64 	%rd3, %rd32, 2047;
	shr.s64 	%rd4, %rd3, 11;
	setp.lt.s64 	%p1, %rd4, 1;
	@%p1 bra 	$L__BB7_41;
	mov.u32 	%r1, %ctaid.x;
	cvt.u64.u32 	%rd36, %r1;
	mul.lo.s64 	%rd5, %rd4, %rd36;
	mov.u32 	%r2, %tid.x;
	cvt.u64.u32 	%rd6, %r2;
	mad.lo.s64 	%rd7, %rd32, -640, %rd6;
	shl.b32 	%r3, %r2, 2;
	cvt.u64.u32 	%rd8, %r3;
	and.b64  	%rd9, %rd4, 7;
	setp.lt.u64 	%p2, %rd4, 8;
	mov.b64 	%rd106, 0;
	@%p2 bra 	$L__BB7_20;
	and.b64  	%rd106, %rd4, 9223372036854775800;
	shl.b64 	%rd37, %rd5, 8;
	or.b64  	%rd38, %rd37, %rd6;
	mul.lo.s64 	%rd39, %rd32, 640;
	sub.s64 	%rd40, %rd38, %rd39;
	add.s64 	%rd103, %rd40, 1024;
	shl.b64 	%rd41, %rd5, 12;
	shl.b64 	%rd42, %rd6, 4;
	or.b64  	%rd43, %rd41, %rd42;
	add.s64 	%rd44, %rd43, 16384;
	add.s64 	%rd102, %rd1, %rd44;
	add.s64 	%rd101, %rd2, %rd44;
	mov.u64 	%rd104, %rd106;
$L__BB7_3:
	.pragma "nounroll";
	add.s64 	%rd45, %rd103, -1024;
	setp.gt.s64 	%p3, %rd45, -1;
	@%p3 bra 	$L__BB7_5;
	ld.global.nc.v4.f32 	{%f1, %f2, %f3, %f4}, [%rd101+-16384];
	st.global.v4.f32 	[%rd102+-16384], {%f1, %f2, %f3, %f4};
$L__BB7_5:
	add.s64 	%rd46, %rd103, -768;
	setp.gt.s64 	%p4, %rd46, -1;
	@%p4 bra 	$L__BB7_7;
	ld.global.nc.v4.f32 	{%f5, %f6, %f7, %f8}, [%rd101+-12288];
	st.global.v4.f32 	[%rd102+-12288], {%f5, %f6, %f7, %f8};
$L__BB7_7:
	add.s64 	%rd47, %rd103, -512;
	setp.gt.s64 	%p5, %rd47, -1;
	@%p5 bra 	$L__BB7_9;
	ld.global.nc.v4.f32 	{%f9, %f10, %f11, %f12}, [%rd101+-8192];
	st.global.v4.f32 	[%rd102+-8192], {%f9, %f10, %f11, %f12};
$L__BB7_9:
	add.s64 	%rd48, %rd103, -256;
	setp.gt.s64 	%p6, %rd48, -1;
	@%p6 bra 	$L__BB7_11;
	ld.global.nc.v4.f32 	{%f13, %f14, %f15, %f16}, [%rd101+-4096];
	st.global.v4.f32 	[%rd102+-4096], {%f13, %f14, %f15, %f16};
$L__BB7_11:
	setp.gt.s64 	%p7, %rd103, -1;
	@%p7 bra 	$L__BB7_13;
	ld.global.nc.v4.f32 	{%f17, %f18, %f19, %f20}, [%rd101];
	st.global.v4.f32 	[%rd102], {%f17, %f18, %f19, %f20};
$L__BB7_13:
	add.s64 	%rd49, %rd103, 256;
	setp.gt.s64 	%p8, %rd49, -1;
	@%p8 bra 	$L__BB7_15;
	ld.global.nc.v4.f32 	{%f21, %f22, %f23, %f24}, [%rd101+4096];
	st.global.v4.f32 	[%rd102+4096], {%f21, %f22, %f23, %f24};
$L__BB7_15:
	add.s64 	%rd50, %rd103, 512;
	setp.gt.s64 	%p9, %rd50, -1;
	@%p9 bra 	$L__BB7_17;
	ld.global.nc.v4.f32 	{%f25, %f26, %f27, %f28}, [%rd101+8192];
	st.global.v4.f32 	[%rd102+8192], {%f25, %f26, %f27, %f28};
$L__BB7_17:
	add.s64 	%rd51, %rd103, 768;
	setp.gt.s64 	%p10, %rd51, -1;
	@%p10 bra 	$L__BB7_19;
	ld.global.nc.v4.f32 	{%f29, %f30, %f31, %f32}, [%rd101+12288];
	st.global.v4.f32 	[%rd102+12288], {%f29, %f30, %f31, %f32};
$L__BB7_19:
	add.s64 	%rd104, %rd104, -8;
	add.s64 	%rd103, %rd103, 2048;
	add.s64 	%rd102, %rd102, 32768;
	add.s64 	%rd101, %rd101, 32768;
	setp.ne.s64 	%p11, %rd104, 0;
	@%p11 bra 	$L__BB7_3;
$L__BB7_20:
	setp.eq.s64 	%p12, %rd9, 0;
	@%p12 bra 	$L__BB7_41;
	setp.lt.u64 	%p13, %rd9, 4;
	@%p13 bra 	$L__BB7_31;
	add.s64 	%rd23, %rd5, %rd106;
	shl.b64 	%rd52, %rd23, 8;
	add.s64 	%rd24, %rd52, %rd7;
	setp.gt.s64 	%p14, %rd24, -1;
	@%p14 bra 	$L__BB7_24;
	shl.b64 	%rd53, %rd8, 2;
	shl.b64 	%rd54, %rd23, 12;
	or.b64  	%rd55, %rd54, %rd53;
	add.s64 	%rd56, %rd1, %rd55;
	add.s64 	%rd57, %rd2, %rd55;
	ld.global.nc.v4.f32 	{%f33, %f34, %f35, %f36}, [%rd57];
	st.global.v4.f32 	[%rd56], {%f33, %f34, %f35, %f36};
$L__BB7_24:
	add.s64 	%rd58, %rd24, 256;
	setp.gt.s64 	%p15, %rd58, -1;
	@%p15 bra 	$L__BB7_26;
	shl.b64 	%rd59, %rd8, 2;
	shl.b64 	%rd60, %rd23, 12;
	or.b64  	%rd61, %rd60, %rd59;
	add.s64 	%rd62, %rd61, 4096;
	add.s64 	%rd63, %rd1, %rd62;
	add.s64 	%rd64, %rd2, %rd62;
	ld.global.nc.v4.f32 	{%f37, %f38, %f39, %f40}, [%rd64];
	st.global.v4.f32 	[%rd63], {%f37, %f38, %f39, %f40};
$L__BB7_26:
	add.s64 	%rd65, %rd24, 512;
	setp.gt.s64 	%p16, %rd65, -1;
	@%p16 bra 	$L__BB7_28;
	shl.b64 	%rd66, %rd8, 2;
	shl.b64 	%rd67, %rd23, 12;
	or.b64  	%rd68, %rd67, %rd66;
	add.s64 	%rd69, %rd68, 8192;
	add.s64 	%rd70, %rd1, %rd69;
	add.s64 	%rd71, %rd2, %rd69;
	ld.global.nc.v4.f32 	{%f41, %f42, %f43, %f44}, [%rd71];
	st.global.v4.f32 	[%rd70], {%f41, %f42, %f43, %f44};
$L__BB7_28:
	add.s64 	%rd72, %rd24, 768;
	setp.gt.s64 	%p17, %rd72, -1;
	@%p17 bra 	$L__BB7_30;
	shl.b64 	%rd73, %rd8, 2;
	shl.b64 	%rd74, %rd23, 12;
	or.b64  	%rd75, %rd74, %rd73;
	add.s64 	%rd76, %rd75, 12288;
	add.s64 	%rd77, %rd1, %rd76;
	add.s64 	%rd78, %rd2, %rd76;
	ld.global.nc.v4.f32 	{%f45, %f46, %f47, %f48}, [%rd78];
	st.global.v4.f32 	[%rd77], {%f45, %f46, %f47, %f48};
$L__BB7_30:
	add.s64 	%rd106, %rd106, 4;
$L__BB7_31:
	and.b64  	%rd79, %rd4, 3;
	setp.eq.s64 	%p18, %rd79, 0;
	@%p18 bra 	$L__BB7_41;
	setp.eq.s64 	%p19, %rd79, 1;
	@%p19 bra 	$L__BB7_38;
	add.s64 	%rd27, %rd5, %rd106;
	shl.b64 	%rd80, %rd27, 8;
	add.s64 	%rd28, %rd80, %rd7;
	setp.gt.s64 	%p20, %rd28, -1;
	@%p20 bra 	$L__BB7_35;
	shl.b64 	%rd81, %rd8, 2;
	shl.b64 	%rd82, %rd27, 12;
	or.b64  	%rd83, %rd82, %rd81;
	add.s64 	%rd84, %rd1, %rd83;
	add.s64 	%rd85, %rd2, %rd83;
	ld.global.nc.v4.f32 	{%f49, %f50, %f51, %f52}, [%rd85];
	st.global.v4.f32 	[%rd84], {%f49, %f50, %f51, %f52};
$L__BB7_35:
	add.s64 	%rd86, %rd28, 256;
	setp.gt.s64 	%p21, %rd86, -1;
	@%p21 bra 	$L__BB7_37;
	shl.b64 	%rd87, %rd8, 2;
	shl.b64 	%rd88, %rd27, 12;
	or.b64  	%rd89, %rd88, %rd87;
	add.s64 	%rd90, %rd89, 4096;
	add.s64 	%rd91, %rd1, %rd90;
	add.s64 	%rd92, %rd2, %rd90;
	ld.global.nc.v4.f32 	{%f53, %f54, %f55, %f56}, [%rd92];
	st.global.v4.f32 	[%rd91], {%f53, %f54, %f55, %f56};
$L__BB7_37:
	add.s64 	%rd106, %rd106, 2;
$L__BB7_38:
	and.b64  	%rd93, %rd3, 2048;
	setp.eq.s64 	%p22, %rd93, 0;
	@%p22 bra 	$L__BB7_41;
	add.s64 	%rd31, %rd5, %rd106;
	shl.b64 	%rd94, %rd31, 8;
	add.s64 	%rd95, %rd94, %rd7;
	setp.gt.s64 	%p23, %rd95, -1;
	@%p23 bra 	$L__BB7_41;
	shl.b64 	%rd96, %rd8, 2;
	shl.b64 	%rd97, %rd31, 12;
	or.b64  	%rd98, %rd97, %rd96;
	add.s64 	%rd99, %rd1, %rd98;
	add.s64 	%rd100, %rd2, %rd98;
	ld.global.nc.v4.f32 	{%f57, %f58, %f59, %f60}, [%rd100];
	st.global.v4.f32 	[%rd99], {%f57, %f58, %f59, %f60};
$L__BB7_41:
	ret;

}
	// .globl	copy_n_2049_to_2304__kernel
.visible .entry copy_n_2049_to_2304__kernel(
	.param .u64 .ptr .align 1 copy_n_2049_to_2304__kernel_param_0,
	.param .u64 .ptr .align 1 copy_n_2049_to_2304__kernel_param_1,
	.param .u64 copy_n_2049_to_2304__kernel_param_2
)
.maxntid 256
{
	.reg .pred 	%p<25>;
	.reg .b32 	%r<4>;
	.reg .b32 	%f<61>;
	.reg .b64 	%rd<115>;

	ld.param.u64 	%rd33, [copy_n_2049_to_2304__kernel_param_0];
	ld.param.u64 	%rd34, [copy_n_2049_to_2304__kernel_param_1];
	ld.param.u64 	%rd32, [copy_n_2049_to_2304__kernel_param_2];
	cvta.to.global.u64 	%rd1, %rd34;
	cvta.to.global.u64 	%rd2, %rd33;
	add.s64 	%rd35, %rd32, 2303;
	mul.hi.s64 	%rd36, %rd35, 1024819115206086201;
	shr.u64 	%rd37, %rd36, 63;
	shr.s64 	%rd38, %rd36, 7;
	add.s64 	%rd39, %rd38, %rd37;
	mul.lo.s64 	%rd40, %rd39, 2304;
	sub.s64 	%rd41, %rd35, %rd40;
	shr.s64 	%rd42, %rd41, 63;
	add.s64 	%rd3, %rd42, %rd39;
	setp.lt.s64 	%p1, %rd3, 1;
	@%p1 bra 	$L__BB8_41;
	mov.u32 	%r1, %ctaid.x;
	cvt.u64.u32 	%rd44, %r1;
	mul.lo.s64 	%rd4, %rd3, %rd44;
	mov.u32 	%r2, %tid.x;
	cvt.u64.u32 	%rd5, %r2;
	mad.lo.s64 	%rd6, %rd32, -640, %rd5;
	shl.b32 	%r3, %r2, 2;
	cvt.u64.u32 	%rd7, %r3;
	and.b64  	%rd8, %rd3, 7;
	setp.lt.u64 	%p2, %rd3, 8;
	mov.b64 	%rd113, 0;
	@%p2 bra 	$L__BB8_20;
	and.b64  	%rd113, %rd3, 9223372036854775800;
	shl.b64 	%rd45, %rd4, 8;
	or.b64  	%rd46, %rd45, %rd5;
	mul.lo.s64 	%rd47, %rd32, 640;
	sub.s64 	%rd48, %rd46, %rd47;
	add.s64 	%rd110, %rd48, 1024;
	shl.b64 	%rd49, %rd4, 12;
	shl.b64 	%rd50, %rd5, 4;
	or.b64  	%rd51, %rd49, %rd50;
	add.s64 	%rd52, %rd51, 16384;
	add.s64 	%rd109, %rd1, %rd52;
	add.s64 	%rd108, %rd2, %rd52;
	mov.u64 	%rd111, %rd113;
$L__BB8_3:
	.pragma "nounroll";
	add.s64 	%rd53, %rd110, -1024;
	setp.gt.s64 	%p3, %rd53, -1;
	@%p3 bra 	$L__BB8_5;
	ld.global.nc.v4.f32 	{%f1, %f2, %f3, %f4}, [%rd108+-16384];
	st.global.v4.f32 	[%rd109+-16384], {%f1, %f2, %f3, %f4};
$L__BB8_5:
	add.s64 	%rd54, %rd110, -768;
	setp.gt.s64 	%p4, %rd54, -1;
	@%p4 bra 	$L__BB8_7;
	ld.global.nc.v4.f32 	{%f5, %f6, %f7, %f8}, [%rd108+-12288];
	st.global.v4.f32 	[%rd109+-12288], {%f5, %f6, %f7, %f8};
$L__BB8_7:
	add.s64 	%rd55, %rd110, -512;
	setp.gt.s64 	%p5, %rd55, -1;
	@%p5 bra 	$L__BB8_9;
	ld.global.nc.v4.f32 	{%f9, %f10, %f11, %f12}, [%rd108+-8192];
	st.global.v4.f32 	[%rd109+-8192], {%f9, %f10, %f11, %f12};
$L__BB8_9:
	add.s64 	%rd56, %rd110, -256;
	setp.gt.s64 	%p6, %rd56, -1;
	@%p6 bra 	$L__BB8_11;
	ld.global.nc.v4.f32 	{%f13, %f14, %f15, %f16}, [%rd108+-4096];
	st.global.v4.f32 	[%rd109+-4096], {%f13, %f14, %f15, %f16};
$L__BB8_11:
	setp.gt.s64 	%p7, %rd110, -1;
	@%p7 bra 	$L__BB8_13;
	ld.global.nc.v4.f32 	{%f17, %f18, %f19, %f20}, [%rd108];
	st.global.v4.f32 	[%rd109], {%f17, %f18, %f19, %f20};
$L__BB8_13:
	add.s64 	%rd57, %rd110, 256;
	setp.gt.s64 	%p8, %rd57, -1;
	@%p8 bra 	$L__BB8_15;
	ld.global.nc.v4.f32 	{%f21, %f22, %f23, %f24}, [%rd108+4096];
	st.global.v4.f32 	[%rd109+4096], {%f21, %f22, %f23, %f24};
$L__BB8_15:
	add.s64 	%rd58, %rd110, 512;
	setp.gt.s64 	%p9, %rd58, -1;
	@%p9 bra 	$L__BB8_17;
	ld.global.nc.v4.f32 	{%f25, %f26, %f27, %f28}, [%rd108+8192];
	st.global.v4.f32 	[%rd109+8192], {%f25, %f26, %f27, %f28};
$L__BB8_17:
	add.s64 	%rd59, %rd110, 768;
	setp.gt.s64 	%p10, %rd59, -1;
	@%p10 bra 	$L__BB8_19;
	ld.global.nc.v4.f32 	{%f29, %f30, %f31, %f32}, [%rd108+12288];
	st.global.v4.f32 	[%rd109+12288], {%f29, %f30, %f31, %f32};
$L__BB8_19:
	add.s64 	%rd111, %rd111, -8;
	add.s64 	%rd110, %rd110, 2048;
	add.s64 	%rd109, %rd109, 32768;
	add.s64 	%rd108, %rd108, 32768;
	setp.ne.s64 	%p11, %rd111, 0;
	@%p11 bra 	$L__BB8_3;
$L__BB8_20:
	setp.eq.s64 	%p12, %rd8, 0;
	@%p12 bra 	$L__BB8_41;
	and.b64  	%rd22, %rd3, 3;
	setp.lt.u64 	%p13, %rd8, 4;
	@%p13 bra 	$L__BB8_31;
	add.s64 	%rd23, %rd4, %rd113;
	shl.b64 	%rd60, %rd23, 8;
	add.s64 	%rd24, %rd60, %rd6;
	setp.gt.s64 	%p14, %rd24, -1;
	@%p14 bra 	$L__BB8_24;
	shl.b64 	%rd61, %rd7, 2;
	shl.b64 	%rd62, %rd23, 12;
	or.b64  	%rd63, %rd62, %rd61;
	add.s64 	%rd64, %rd1, %rd63;
	add.s64 	%rd65, %rd2, %rd63;
	ld.global.nc.v4.f32 	{%f33, %f34, %f35, %f36}, [%rd65];
	st.global.v4.f32 	[%rd64], {%f33, %f34, %f35, %f36};
$L__BB8_24:
	add.s64 	%rd66, %rd24, 256;
	setp.gt.s64 	%p15, %rd66, -1;
	@%p15 bra 	$L__BB8_26;
	shl.b64 	%rd67, %rd7, 2;
	shl.b64 	%rd68, %rd23, 12;
	or.b64  	%rd69, %rd68, %rd67;
	add.s64 	%rd70, %rd69, 4096;
	add.s64 	%rd71, %rd1, %rd70;
	add.s64 	%rd72, %rd2, %rd70;
	ld.global.nc.v4.f32 	{%f37, %f38, %f39, %f40}, [%rd72];
	st.global.v4.f32 	[%rd71], {%f37, %f38, %f39, %f40};
$L__BB8_26:
	add.s64 	%rd73, %rd24, 512;
	setp.gt.s64 	%p16, %rd73, -1;
	@%p16 bra 	$L__BB8_28;
	shl.b64 	%rd74, %rd7, 2;
	shl.b64 	%rd75, %rd23, 12;
	or.b64  	%rd76, %rd75, %rd74;
	add.s64 	%rd77, %rd76, 8192;
	add.s64 	%rd78, %rd1, %rd77;
	add.s64 	%rd79, %rd2, %rd77;
	ld.global.nc.v4.f32 	{%f41, %f42, %f43, %f44}, [%rd79];
	st.global.v4.f32 	[%rd78], {%f41, %f42, %f43, %f44};
$L__BB8_28:
	add.s64 	%rd80, %rd24, 768;
	setp.gt.s64 	%p17, %rd80, -1;
	@%p17 bra 	$L__BB8_30;
	shl.b64 	%rd81, %rd7, 2;
	shl.b64 	%rd82, %rd23, 12;
	or.b64  	%rd83, %rd82, %rd81;
	add.s64 	%rd84, %rd83, 12288;
	add.s64 	%rd85, %rd1, %rd84;
	add.s64 	%rd86, %rd2, %rd84;
	ld.global.nc.v4.f32 	{%f45, %f46, %f47, %f48}, [%rd86];
	st.global.v4.f32 	[%rd85], {%f45, %f46, %f47, %f48};
$L__BB8_30:
	add.s64 	%rd113, %rd113, 4;
$L__BB8_31:
	setp.eq.s64 	%p18, %rd22, 0;
	@%p18 bra 	$L__BB8_41;
	setp.eq.s64 	%p19, %rd22, 1;
	@%p19 bra 	$L__BB8_38;
	add.s64 	%rd27, %rd4, %rd113;
	shl.b64 	%rd87, %rd27, 8;
	add.s64 	%rd28, %rd87, %rd6;
	setp.gt.s64 	%p20, %rd28, -1;
	@%p20 bra 	$L__BB8_35;
	shl.b64 	%rd88, %rd7, 2;
	shl.b64 	%rd89, %rd27, 12;
	or.b64  	%rd90, %rd89, %rd88;
	add.s64 	%rd91, %rd1, %rd90;
	add.s64 	%rd92, %rd2, %rd90;
	ld.global.nc.v4.f32 	{%f49, %f50, %f51, %f52}, [%rd92];
	st.global.v4.f32 	[%rd91], {%f49, %f50, %f51, %f52};
$L__BB8_35:
	add.s64 	%rd93, %rd28, 256;
	setp.gt.s64 	%p21, %rd93, -1;
	@%p21 bra 	$L__BB8_37;
	shl.b64 	%rd94, %rd7, 2;
	shl.b64 	%rd95, %rd27, 12;
	or.b64  	%rd96, %rd95, %rd94;
	add.s64 	%rd97, %rd96, 4096;
	add.s64 	%rd98, %rd1, %rd97;
	add.s64 	%rd99, %rd2, %rd97;
	ld.global.nc.v4.f32 	{%f53, %f54, %f55, %f56}, [%rd99];
	st.global.v4.f32 	[%rd98], {%f53, %f54, %f55, %f56};
$L__BB8_37:
	add.s64 	%rd113, %rd113, 2;
$L__BB8_38:
	and.b64  	%rd100, %rd3, 1;
	setp.eq.b64 	%p22, %rd100, 1;
	not.pred 	%p23, %p22;
	@%p23 bra 	$L__BB8_41;
	add.s64 	%rd31, %rd4, %rd113;
	shl.b64 	%rd101, %rd31, 8;
	add.s64 	%rd102, %rd101, %rd6;
	setp.gt.s64 	%p24, %rd102, -1;
	@%p24 bra 	$L__BB8_41;
	shl.b64 	%rd103, %rd7, 2;
	shl.b64 	%rd104, %rd31, 12;
	or.b64  	%rd105, %rd104, %rd103;
	add.s64 	%rd106, %rd1, %rd105;
	add.s64 	%rd107, %rd2, %rd105;
	ld.global.nc.v4.f32 	{%f57, %f58, %f59, %f60}, [%rd107];
	st.global.v4.f32 	[%rd106], {%f57, %f58, %f59, %f60};
$L__BB8_41:
	ret;

}
	// .globl	copy_n_2305_to_2560__kernel
.visible .entry copy_n_2305_to_2560__kernel(
	.param .u64 .ptr .align 1 copy_n_2305_to_2560__kernel_param_0,
	.param .u64 .ptr .align 1 copy_n_2305_to_2560__kernel_param_1,
	.param .u64 copy_n_2305_to_2560__kernel_param_2
)
.maxntid 256
{
	.reg .pred 	%p<25>;
	.reg .b32 	%r<4>;
	.reg .b32 	%f<61>;
	.reg .b64 	%rd<115>;

	ld.param.u64 	%rd33, [copy_n_2305_to_2560__kernel_param_0];
	ld.param.u64 	%rd34, [copy_n_2305_to_2560__kernel_param_1];
	ld.param.u64 	%rd32, [copy_n_2305_to_2560__kernel_param_2];
	cvta.to.global.u64 	%rd1, %rd34;
	cvta.to.global.u64 	%rd2, %rd33;
	add.s64 	%rd35, %rd32, 2559;
	mul.hi.s64 	%rd36, %rd35, 7378697629483820647;
	shr.u64 	%rd37, %rd36, 63;
	shr.s64 	%rd38, %rd36, 10;
	add.s64 	%rd39, %rd38, %rd37;
	mul.lo.s64 	%rd40, %rd39, 2560;
	sub.s64 	%rd41, %rd35, %rd40;
	shr.s64 	%rd42, %rd41, 63;
	add.s64 	%rd3, %rd42, %rd39;
	setp.lt.s64 	%p1, %rd3, 1;
	@%p1 bra 	$L__BB9_41;
	mov.u32 	%r1, %ctaid.x;
	cvt.u64.u32 	%rd44, %r1;
	mul.lo.s64 	%rd4, %rd3, %rd44;
	mov.u32 	%r2, %tid.x;
	cvt.u64.u32 	%rd5, %r2;
	mad.lo.s64 	%rd6, %rd32, -640, %rd5;
	shl.b32 	%r3, %r2, 2;
	cvt.u64.u32 	%rd7, %r3;
	and.b64  	%rd8, %rd3, 7;
	setp.lt.u64 	%p2, %rd3, 8;
	mov.b64 	%rd113, 0;
	@%p2 bra 	$L__BB9_20;
	and.b64  	%rd113, %rd3, 9223372036854775800;
	shl.b64 	%rd45, %rd4, 8;
	or.b64  	%rd46, %rd45, %rd5;
	mul.lo.s64 	%rd47, %rd32, 640;
	sub.s64 	%rd48, %rd46, %rd47;
	add.s64 	%rd110, %rd48, 1024;
	shl.b64 	%rd49, %rd4, 12;
	shl.b64 	%rd50, %rd5, 4;
	or.b64  	%rd51, %rd49, %rd50;
	add.s64 	%rd52, %rd51, 16384;
	add.s64 	%rd109, %rd1, %rd52;
	add.s64 	%rd108, %rd2, %rd52;
	mov.u64 	%rd111, %rd113;
$L__BB9_3:
	.pragma "nounroll";
	add.s64 	%rd53, %rd110, -1024;
	setp.gt.s64 	%p3, %rd53, -1;
	@%p3 bra 	$L__BB9_5;
	ld.global.nc.v4.f32 	{%f1, %f2, %f3, %f4}, [%rd108+-16384];
	st.global.v4.f32 	[%rd109+-16384], {%f1, %f2, %f3, %f4};
$L__BB9_5:
	add.s64 	%rd54, %rd110, -768;
	setp.gt.s64 	%p4, %rd54, -1;
	@%p4 bra 	$L__BB9_7;
	ld.global.nc.v4.f32 	{%f5, %f6, %f7, %f8}, [%rd108+-12288];
	st.global.v4.f32 	[%rd109+-12288], {%f5, %f6, %f7, %f8};
$L__BB9_7:
	add.s64 	%rd55, %rd110, -512;
	setp.gt.s64 	%p5, %rd55, -1;
	@%p5 bra 	$L__BB9_9;
	ld.global.nc.v4.f32 	{%f9, %f10, %f11, %f12}, [%rd108+-8192];
	st.global.v4.f32 	[%rd109+-8192], {%f9, %f10, %f11, %f12};
$L__BB9_9:
	add.s64 	%rd56, %rd110, -256;
	setp.gt.s64 	%p6, %rd56, -1;
	@%p6 bra 	$L__BB9_11;
	ld.global.nc.v4.f32 	{%f13, %f14, %f15, %f16}, [%rd108+-4096];
	st.global.v4.f32 	[%rd109+-4096], {%f13, %f14, %f15, %f16};
$L__BB9_11:
	setp.gt.s64 	%p7, %rd110, -1;
	@%p7 bra 	$L__BB9_13;
	ld.global.nc.v4.f32 	{%f17, %f18, %f19, %f20}, [%rd108];
	st.global.v4.f32 	[%rd109], {%f17, %f18, %f19, %f20};
$L__BB9_13:
	add.s64 	%rd57, %rd110, 256;
	setp.gt.s64 	%p8, %rd57, -1;
	@%p8 bra 	$L__BB9_15;
	ld.global.nc.v4.f32 	{%f21, %f22, %f23, %f24}, [%rd108+4096];
	st.global.v4.f32 	[%rd109+4096], {%f21, %f22, %f23, %f24};
$L__BB9_15:
	add.s64 	%rd58, %rd110, 512;
	setp.gt.s64 	%p9, %rd58, -1;
	@%p9 bra 	$L__BB9_17;
	ld.global.nc.v4.f32 	{%f25, %f26, %f27, %f28}, [%rd108+8192];
	st.global.v4.f32 	[%rd109+8192], {%f25, %f26, %f27, %f28};
$L__BB9_17:
	add.s64 	%rd59, %rd110, 768;
	setp.gt.s64 	%p10, %rd59, -1;
	@%p10 bra 	$L__BB9_19;
	ld.global.nc.v4.f32 	{%f29, %f30, %f31, %f32}, [%rd108+12288];
	st.global.v4.f32 	[%rd109+12288], {%f29, %f30, %f31, %f32};
$L__BB9_19:
	add.s64 	%rd111, %rd111, -8;
	add.s64 	%rd110, %rd110, 2048;
	add.s64 	%rd109, %rd109, 32768;
	add.s64 	%rd108, %rd108, 32768;
	setp.ne.s64 	%p11, %rd111, 0;
	@%p11 bra 	$L__BB9_3;
$L__BB9_20:
	setp.eq.s64 	%p12, %rd8, 0;
	@%p12 bra 	$L__BB9_41;
	and.b64  	%rd22, %rd3, 3;
	setp.lt.u64 	%p13, %rd8, 4;
	@%p13 bra 	$L__BB9_31;
	add.s64 	%rd23, %rd4, %rd113;
	shl.b64 	%rd60, %rd23, 8;
	add.s64 	%rd24, %rd60, %rd6;
	setp.gt.s64 	%p14, %rd24, -1;
	@%p14 bra 	$L__BB9_24;
	shl.b64 	%rd61, %rd7, 2;
	shl.b64 	%rd62, %rd23, 12;
	or.b64  	%rd63, %rd62, %rd61;
	add.s64 	%rd64, %rd1, %rd63;
	add.s64 	%rd65, %rd2, %rd63;
	ld.global.nc.v4.f32 	{%f33, %f34, %f35, %f36}, [%rd65];
	st.global.v4.f32 	[%rd64], {%f33, %f34, %f35, %f36};
$L__BB9_24:
	add.s64 	%rd66, %rd24, 256;
	setp.gt.s64 	%p15, %rd66, -1;
	@%p15 bra 	$L__BB9_26;
	shl.b64 	%rd67, %rd7, 2;
	shl.b64 	%rd68, %rd23, 12;
	or.b64  	%rd69, %rd68, %rd67;
	add.s64 	%rd70, %rd69, 4096;
	add.s64 	%rd71, %rd1, %rd70;
	add.s64 	%rd72, %rd2, %rd70;
	ld.global.nc.v4.f32 	{%f37, %f38, %f39, %f40}, [%rd72];
	st.global.v4.f32 	[%rd71], {%f37, %f38, %f39, %f40};
$L__BB9_26:
	add.s64 	%rd73, %rd24, 512;
	setp.gt.s64 	%p16, %rd73, -1;
	@%p16 bra 	$L__BB9_28;
	shl.b64 	%rd74, %rd7, 2;
	shl.b64 	%rd75, %rd23, 12;
	or.b64  	%rd76, %rd75, %rd74;
	add.s64 	%rd77, %rd76, 8192;
	add.s64 	%rd78, %rd1, %rd77;
	add.s64 	%rd79, %rd2, %rd77;
	ld.global.nc.v4.f32 	{%f41, %f42, %f43, %f44}, [%rd79];
	st.global.v4.f32 	[%rd78], {%f41, %f42, %f43, %f44};
$L__BB9_28:
	add.s64 	%rd80, %rd24, 768;
	setp.gt.s64 	%p17, %rd80, -1;
	@%p17 bra 	$L__BB9_30;
	shl.b64 	%rd81, %rd7, 2;
	shl.b64 	%rd82, %rd23, 12;
	or.b64  	%rd83, %rd82, %rd81;
	add.s64 	%rd84, %rd83, 12288;
	add.s64 	%rd85, %rd1, %rd84;
	add.s64 	%rd86, %rd2, %rd84;
	ld.global.nc.v4.f32 	{%f45, %f46, %f47, %f48}, [%rd86];
	st.global.v4.f32 	[%rd85], {%f45, %f46, %f47, %f48};
$L__BB9_30:
	add.s64 	%rd113, %rd113, 4;
$L__BB9_31:
	setp.eq.s64 	%p18, %rd22, 0;
	@%p18 bra 	$L__BB9_41;
	setp.eq.s64 	%p19, %rd22, 1;
	@%p19 bra 	$L__BB9_38;
	add.s64 	%rd27, %rd4, %rd113;
	shl.b64 	%rd87, %rd27, 8;
	add.s64 	%rd28, %rd87, %rd6;
	setp.gt.s64 	%p20, %rd28, -1;
	@%p20 bra 	$L__BB9_35;
	shl.b64 	%rd88, %rd7, 2;
	shl.b64 	%rd89, %rd27, 12;
	or.b64  	%rd90, %rd89, %rd88;
	add.s64 	%rd91, %rd1, %rd90;
	add.s64 	%rd92, %rd2, %rd90;
	ld.global.nc.v4.f32 	{%f49, %f50, %f51, %f52}, [%rd92];
	st.global.v4.f32 	[%rd91], {%f49, %f50, %f51, %f52};
$L__BB9_35:
	add.s64 	%rd93, %rd28, 256;
	setp.gt.s64 	%p21, %rd93, -1;
	@%p21 bra 	$L__BB9_37;
	shl.b64 	%rd94, %rd7, 2;
	shl.b64 	%rd95, %rd27, 12;
	or.b64  	%rd96, %rd95, %rd94;
	add.s64 	%rd97, %rd96, 4096;
	add.s64 	%rd98, %rd1, %rd97;
	add.s64 	%rd99, %rd2, %rd97;
	ld.global.nc.v4.f32 	{%f53, %f54, %f55, %f56}, [%rd99];
	st.global.v4.f32 	[%rd98], {%f53, %f54, %f55, %f56};
$L__BB9_37:
	add.s64 	%rd113, %rd113, 2;
$L__BB9_38:
	and.b64  	%rd100, %rd3, 1;
	setp.eq.b64 	%p22, %rd100, 1;
	not.pred 	%p23, %p22;
	@%p23 bra 	$L__BB9_41;
	add.s64 	%rd31, %rd4, %rd113;
	shl.b64 	%rd101, %rd31, 8;
	add.s64 	%rd102, %rd101, %rd6;
	setp.gt.s64 	%p24, %rd102, -1;
	@%p24 bra 	$L__BB9_41;
	shl.b64 	%rd103, %rd7, 2;
	shl.b64 	%rd104, %rd31, 12;
	or.b64  	%rd105, %rd104, %rd103;
	add.s64 	%rd106, %rd1, %rd105;
	add.s64 	%rd107, %rd2, %rd105;
	ld.global.nc.v4.f32 	{%f57, %f58, %f59, %f60}, [%rd107];
	st.global.v4.f32 	[%rd106], {%f57, %f58, %f59, %f60};
$L__BB9_41:
	ret;

}
	// .globl	copy_n_2561_to_2816__kernel
.visible .entry copy_n_2561_to_2816__kernel(
	.param .u64 .ptr .align 1 copy_n_2561_to_2816__kernel_param_0,
	.param .u64 .ptr .align 1 copy_n_2561_to_2816__kernel_param_1,
	.param .u64 copy_n_2561_to_2816__kernel_param_2
)
.maxntid 256
{
	.reg .pred 	%p<25>;
	.reg .b32 	%r<4>;
	.reg .b32 	%f<61>;
	.reg .b64 	%rd<115>;

	ld.param.u64 	%rd33, [copy_n_2561_to_2816__kernel_param_0];
	ld.param.u64 	%rd34, [copy_n_2561_to_2816__kernel_param_1];
	ld.param.u64 	%rd32, [copy_n_2561_to_2816__kernel_param_2];
	cvta.to.global.u64 	%rd1, %rd34;
	cvta.to.global.u64 	%rd2, %rd33;
	add.s64 	%rd35, %rd32, 2815;
	mul.hi.s64 	%rd36, %rd35, 3353953467947191203;
	shr.u64 	%rd37, %rd36, 63;
	shr.s64 	%rd38, %rd36, 9;
	add.s64 	%rd39, %rd38, %rd37;
	mul.lo.s64 	%rd40, %rd39, 2816;
	sub.s64 	%rd41, %rd35, %rd40;
	shr.s64 	%rd42, %rd41, 63;
	add.s64 	%rd3, %rd42, %rd39;
	setp.lt.s64 	%p1, %rd3, 1;
	@%p1 bra 	$L__BB10_41;
	mov.u32 	%r1, %ctaid.x;
	cvt.u64.u32 	%rd44, %r1;
	mul.lo.s64 	%rd4, %rd3, %rd44;
	mov.u32 	%r2, %tid.x;
	cvt.u64.u32 	%rd5, %r2;
	mad.lo.s64 	%rd6, %rd32, -640, %rd5;
	shl.b32 	%r3, %r2, 2;
	cvt.u64.u32 	%rd7, %r3;
	and.b64  	%rd8, %rd3, 7;
	setp.lt.u64 	%p2, %rd3, 8;
	mov.b64 	%rd113, 0;
	@%p2 bra 	$L__BB10_20;
	and.b64  	%rd113, %rd3, 9223372036854775800;
	shl.b64 	%rd45, %rd4, 8;
	or.b64  	%rd46, %rd45, %rd5;
	mul.lo.s64 	%rd47, %rd32, 640;
	sub.s64 	%rd48, %rd46, %rd47;
	add.s64 	%rd110, %rd48, 1024;
	shl.b64 	%rd49, %rd4, 12;
	shl.b64 	%rd50, %rd5, 4;
	or.b64  	%rd51, %rd49, %rd50;
	add.s64 	%rd52, %rd51, 16384;
	add.s64 	%rd109, %rd1, %rd52;
	add.s64 	%rd108, %rd2, %rd52;
	mov.u64 	%rd111, %rd113;
$L__BB10_3:
	.pragma "nounroll";
	add.s64 	%rd53, %rd110, -1024;
	setp.gt.s64 	%p3, %rd53, -1;
	@%p3 bra 	$L__BB10_5;
	ld.global.nc.v4.f32 	{%f1, %f2, %f3, %f4}, [%rd108+-16384];
	st.global.v4.f32 	[%rd109+-16384], {%f1, %f2, %f3, %f4};
$L__BB10_5:
	add.s64 	%rd54, %rd110, -768;
	setp.gt.s64 	%p4, %rd54, -1;
	@%p4 bra 	$L__BB10_7;
	ld.global.nc.v4.f32 	{%f5, %f6, %f7, %f8}, [%rd108+-12288];
	st.global.v4.f32 	[%rd109+-12288], {%f5, %f6, %f7, %f8};
$L__BB10_7:
	add.s64 	%rd55, %rd110, -512;
	setp.gt.s64 	%p5, %rd55, -1;
	@%p5 bra 	$L__BB10_9;
	ld.global.nc.v4.f32 	{%f9, %f10, %f11, %f12}, [%rd108+-8192];
	st.global.v4.f32 	[%rd109+-8192], {%f9, %f10, %f11, %f12};
$L__BB10_9:
	add.s64 	%rd56, %rd110, -256;
	setp.gt.s64 	%p6, %rd56, -1;
	@%p6 bra 	$L__BB10_11;
	ld.global.nc.v4.f32 	{%f13, %f14, %f15, %f16}, [%rd108+-4096];
	st.global.v4.f32 	[%rd109+-4096], {%f13, %f14, %f15, %f16};
$L__BB10_11:
	setp.gt.s64 	%p7, %rd110, -1;
	@%p7 bra 	$L__BB10_13;
	ld.global.nc.v4.f32 	{%f17, %f18, %f19, %f20}, [%rd108];
	st.global.v4.f32 	[%rd109], {%f17, %f18, %f19, %f20};
$L__BB10_13:
	add.s64 	%rd57, %rd110, 256;
	setp.gt.s64 	%p8, %rd57, -1;
	@%p8 bra 	$L__BB10_15;
	ld.global.nc.v4.f32 	{%f21, %f22, %f23, %f24}, [%rd108+4096];
	st.global.v4.f32 	[%rd109+4096], {%f21, %f22, %f23, %f24};
$L__BB10_15:
	add.s64 	%rd58, %rd110, 512;
	setp.gt.s64 	%p9, %rd58, -1;
	@%p9 bra 	$L__BB10_17;
	ld.global.nc.v4.f32 	{%f25, %f26, %f27, %f28}, [%rd108+8192];
	st.global.v4.f32 	[%rd109+8192], {%f25, %f26, %f27, %f28};
$L__BB10_17:
	add.s64 	%rd59, %rd110, 768;
	setp.gt.s64 	%p10, %rd59, -1;
	@%p10 bra 	$L__BB10_19;
	ld.global.nc.v4.f32 	{%f29, %f30, %f31, %f32}, [%rd108+12288];
	st.global.v4.f32 	[%rd109+12288], {%f29, %f30, %f31, %f32};
$L__BB10_19:
	add.s64 	%rd111, %rd111, -8;
	add.s64 	%rd110, %rd110, 2048;
	add.s64 	%rd109, %rd109, 32768;
	add.s64 	%rd108, %rd108, 32768;
	setp.ne.s64 	%p11, %rd111, 0;
	@%p11 bra 	$L__BB10_3;
$L__BB10_20:
	setp.eq.s64 	%p12, %rd8, 0;
	@%p12 bra 	$L__BB10_41;
	and.b64  	%rd22, %rd3, 3;
	setp.lt.u64 	%p13, %rd8, 4;
	@%p13 bra 	$L__BB10_31;
	add.s64 	%rd23, %rd4, %rd113;
	shl.b64 	%rd60, %rd23, 8;
	add.s64 	%rd24, %rd60, %rd6;
	setp.gt.s64 	%p14, %rd24, -1;
	@%p14 bra 	$L__BB10_24;
	shl.b64 	%rd61, %rd7, 2;
	shl.b64 	%rd62, %rd23, 12;
	or.b64  	%rd63, %rd62, %rd61;
	add.s64 	%rd64, %rd1, %rd63;
	add.s64 	%rd65, %rd2, %rd63;
	ld.global.nc.v4.f32 	{%f33, %f34, %f35, %f36}, [%rd65];
	st.global.v4.f32 	[%rd64], {%f33, %f34, %f35, %f36};
$L__BB10_24:
	add.s64 	%rd66, %rd24, 256;
	setp.gt.s64 	%p15, %rd66, -1;
	@%p15 bra 	$L__BB10_26;
	shl.b64 	%rd67, %rd7, 2;
	shl.b64 	%rd68, %rd23, 12;
	or.b64  	%rd69, %rd68, %rd67;
	add.s64 	%rd70, %rd69, 4096;
	add.s64 	%rd71, %rd1, %rd70;
	add.s64 	%rd72, %rd2, %rd70;
	ld.global.nc.v4.f32 	{%f37, %f38, %f39, %f40}, [%rd72];
	st.global.v4.f32 	[%rd71], {%f37, %f38, %f39, %f40};
$L__BB10_26:
	add.s64 	%rd73, %rd24, 512;
	setp.gt.s64 	%p16, %rd73, -1;
	@%p16 bra 	$L__BB10_28;
	shl.b64 	%rd74, %rd7, 2;
	shl.b64 	%rd75, %rd23, 12;
	or.b64  	%rd76, %rd75, %rd74;
	add.s64 	%rd77, %rd76, 8192;
	add.s64 	%rd78, %rd1, %rd77;
	add.s64 	%rd79, %rd2, %rd77;
	ld.global.nc.v4.f32 	{%f41, %f42, %f43, %f44}, [%rd79];
	st.global.v4.f32 	[%rd78], {%f41, %f42, %f43, %f44};
$L__BB10_28:
	add.s64 	%rd80, %rd24, 768;
	setp.gt.s64 	%p17, %rd80, -1;
	@%p17 bra 	$L__BB10_30;
	shl.b64 	%rd81, %rd7, 2;
	shl.b64 	%rd82, %rd23, 12;
	or.b64  	%rd83, %rd82, %rd81;
	add.s64 	%rd84, %rd83, 12288;
	add.s64 	%rd85, %rd1, %rd84;
	add.s64 	%rd86, %rd2, %rd84;
	ld.global.nc.v4.f32 	{%f45, %f46, %f47, %f48}, [%rd86];
	st.global.v4.f32 	[%rd85], {%f45, %f46, %f47, %f48};
$L__BB10_30:
	add.s64 	%rd113, %rd113, 4;
$L__BB10_31:
	setp.eq.s64 	%p18, %rd22, 0;
	@%p18 bra 	$L__BB10_41;
	setp.eq.s64 	%p19, %rd22, 1;
	@%p19 bra 	$L__BB10_38;
	add.s64 	%rd27, %rd4, %rd113;
	shl.b64 	%rd87, %rd27, 8;
	add.s64 	%rd28, %rd87, %rd6;
	setp.gt.s64 	%p20, %rd28, -1;
	@%p20 bra 	$L__BB10_35;
	shl.b64 	%rd88, %rd7, 2;
	shl.b64 	%rd89, %rd27, 12;
	or.b64  	%rd90, %rd89, %rd88;
	add.s64 	%rd91, %rd1, %rd90;
	add.s64 	%rd92, %rd2, %rd90;
	ld.global.nc.v4.f32 	{%f49, %f50, %f51, %f52}, [%rd92];
	st.global.v4.f32 	[%rd91], {%f49, %f50, %f51, %f52};
$L__BB10_35:
	add.s64 	%rd93, %rd28, 256;
	setp.gt.s64 	%p21, %rd93, -1;
	@%p21 bra 	$L__BB10_37;
	shl.b64 	%rd94, %rd7, 2;
	shl.b64 	%rd95, %rd27, 12;
	or.b64  	%rd96, %rd95, %rd94;
	add.s64 	%rd97, %rd96, 4096;
	add.s64 	%rd98, %rd1, %rd97;
	add.s64 	%rd99, %rd2, %rd97;
	ld.global.nc.v4.f32 	{%f53, %f54, %f55, %f56}, [%rd99];
	st.global.v4.f32 	[%rd98], {%f53, %f54, %f55, %f56};
$L__BB10_37:
	add.s64 	%rd113, %rd113, 2;
$L__BB10_38:
	and.b64  	%rd100, %rd3, 1;
	setp.eq.b64 	%p22, %rd100, 1;
	not.pred 	%p23, %p22;
	@%p23 bra 	$L__BB10_41;
	add.s64 	%rd31, %rd4, %rd113;
	shl.b64 	%rd101, %rd31, 8;
	add.s64 	%rd102, %rd101, %rd6;
	setp.gt.s64 	%p24, %rd102, -1;
	@%p24 bra 	$L__BB10_41;
	shl.b64 	%rd103, %rd7, 2;
	shl.b64 	%rd104, %rd31, 12;
	or.b64  	%rd105, %rd104, %rd103;
	add.s64 	%rd106, %rd1, %rd105;
	add.s64 	%rd107, %rd2, %rd105;
	ld.global.nc.v4.f32 	{%f57, %f58, %f59, %f60}, [%rd107];
	st.global.v4.f32 	[%rd106], {%f57, %f58, %f59, %f60};
$L__BB10_41:
	ret;

}
	// .globl	copy_n_2817_to_3072__kernel
.visible .entry copy_n_2817_to_3072__kernel(
	.param .u64 .ptr .align 1 copy_n_2817_to_3072__kernel_param_0,
	.param .u64 .ptr .align 1 copy_n_2817_to_3072__kernel_param_1,
	.param .u64 copy_n_2817_to_3072__kernel_param_2
)
.maxntid 256
{
	.reg .pred 	%p<29>;
	.reg .b32 	%r<4>;
	.reg .b32 	%f<22>;
	.reg .b64 	%rd<75>;

	ld.param.u64 	%rd30, [copy_n_2817_to_3072__kernel_param_0];
	ld.param.u64 	%rd31, [copy_n_2817_to_3072__kernel_param_1];
	ld.param.u64 	%rd29, [copy_n_2817_to_3072__kernel_param_2];
	cvta.to.global.u64 	%rd1, %rd31;
	cvta.to.global.u64 	%rd2, %rd30;
	add.s64 	%rd32, %rd29, 3071;
	mul.hi.s64 	%rd33, %rd32, 3074457345618258603;
	shr.u64 	%rd34, %rd33, 63;
	shr.s64 	%rd35, %rd33, 9;
	add.s64 	%rd36, %rd35, %rd34;
	mul.lo.s64 	%rd37, %rd36, 3072;
	sub.s64 	%rd38, %rd32, %rd37;
	shr.s64 	%rd39, %rd38, 63;
	add.s64 	%rd3, %rd39, %rd36;
	setp.lt.s64 	%p1, %rd3, 1;
	@%p1 bra 	$L__BB11_50;
	mov.u32 	%r2, %ctaid.x;
	cvt.u64.u32 	%rd41, %r2;
	mul.lo.s64 	%rd4, %rd3, %rd41;
	mov.u32 	%r1, %tid.x;
	mul.lo.s32 	%r3, %r1, 3;
	cvt.u64.u32 	%rd5, %r3;
	mul.lo.s64 	%rd6, %rd29, 2560;
	and.b64  	%rd7, %rd3, 3;
	setp.lt.u64 	%p2, %rd3, 4;
	mov.b64 	%rd74, 0;
	@%p2 bra 	$L__BB11_28;
	and.b64  	%rd74, %rd3, 9223372036854775804;
	mad.lo.s64 	%rd42, %rd4, 768, %rd5;
	add.s64 	%rd71, %rd42, 2306;
	mul.wide.u32 	%rd43, %r1, 12;
	mad.lo.s64 	%rd44, %rd4, 3072, %rd43;
	add.s64 	%rd45, %rd44, 6144;
	add.s64 	%rd70, %rd2, %rd45;
	add.s64 	%rd69, %rd1, %rd45;
	mov.u64 	%rd72, %rd74;
$L__BB11_3:
	.pragma "nounroll";
	add.s64 	%rd46, %rd71, -2306;
	setp.ge.s64 	%p3, %rd46, %rd6;
	@%p3 bra 	$L__BB11_5;
	ld.global.nc.f32 	%f1, [%rd70+-6144];
	st.global.f32 	[%rd69+-6144], %f1;
$L__BB11_5:
	add.s64 	%rd47, %rd71, -2305;
	setp.ge.s64 	%p4, %rd47, %rd6;
	@%p4 bra 	$L__BB11_7;
	ld.global.nc.f32 	%f2, [%rd70+-6140];
	st.global.f32 	[%rd69+-6140], %f2;
$L__BB11_7:
	add.s64 	%rd48, %rd71, -2304;
	setp.ge.s64 	%p5, %rd48, %rd6;
	@%p5 bra 	$L__BB11_9;
	ld.global.nc.f32 	%f3, [%rd70+-6136];
	st.global.f32 	[%rd69+-6136], %f3;
$L__BB11_9:
	add.s64 	%rd49, %rd71, -1538;
	setp.ge.s64 	%p6, %rd49, %rd6;
	@%p6 bra 	$L__BB11_11;
	ld.global.nc.f32 	%f4, [%rd70+-3072];
	st.global.f32 	[%rd69+-3072], %f4;
$L__BB11_11:
	add.s64 	%rd50, %rd71, -1537;
	setp.ge.s64 	%p7, %rd50, %rd6;
	@%p7 bra 	$L__BB11_13;
	ld.global.nc.f32 	%f5, [%rd70+-3068];
	st.global.f32 	[%rd69+-3068], %f5;
$L__BB11_13:
	add.s64 	%rd51, %rd71, -1536;
	setp.ge.s64 	%p8, %rd51, %rd6;
	@%p8 bra 	$L__BB11_15;
	ld.global.nc.f32 	%f6, [%rd70+-3064];
	st.global.f32 	[%rd69+-3064], %f6;
$L__BB11_15:
	add.s64 	%rd52, %rd71, -770;
	setp.ge.s64 	%p9, %rd52, %rd6;
	@%p9 bra 	$L__BB11_17;
	ld.global.nc.f32 	%f7, [%rd70];
	st.global.f32 	[%rd69], %f7;
$L__BB11_17:
	add.s64 	%rd53, %rd71, -769;
	setp.ge.s64 	%p10, %rd53, %rd6;
	@%p10 bra 	$L__BB11_19;
	ld.global.nc.f32 	%f8, [%rd70+4];
	st.global.f32 	[%rd69+4], %f8;
$L__BB11_19:
	add.s64 	%rd54, %rd71, -768;
	setp.ge.s64 	%p11, %rd54, %rd6;
	@%p11 bra 	$L__BB11_21;
	ld.global.nc.f32 	%f9, [%rd70+8];
	st.global.f32 	[%rd69+8], %f9;
$L__BB11_21:
	add.s64 	%rd55, %rd71, -2;
	setp.ge.s64 	%p12, %rd55, %rd6;
	@%p12 bra 	$L__BB11_23;
	ld.global.nc.f32 	%f10, [%rd70+3072];
	st.global.f32 	[%rd69+3072], %f10;
$L__BB11_23:
	add.s64 	%rd56, %rd71, -1;
	setp.ge.s64 	%p13, %rd56, %rd6;
	@%p13 bra 	$L__BB11_25;
	ld.global.nc.f32 	%f11, [%rd70+3076];
	st.global.f32 	[%rd69+3076], %f11;
$L__BB11_25:
	setp.ge.s64 	%p14, %rd71, %rd6;
	@%p14 bra 	$L__BB11_27;
	ld.global.nc.f32 	%f12, [%rd70+3080];
	st.global.f32 	[%rd69+3080], %f12;
$L__BB11_27:
	add.s64 	%rd72, %rd72, -4;
	add.s64 	%rd71, %rd71, 3072;
	add.s64 	%rd70, %rd70, 12288;
	add.s64 	%rd69, %rd69, 12288;
	setp.ne.s64 	%p15, %rd72, 0;
	@%p15 bra 	$L__BB11_3;
$L__BB11_28:
	setp.eq.s64 	%p16, %rd7, 0;
	@%p16 bra 	$L__BB11_50;
	setp.eq.s64 	%p17, %rd7, 1;
	@%p17 bra 	$L__BB11_43;
	add.s64 	%rd57, %rd74, %rd4;
	mad.lo.s64 	%rd21, %rd57, 768, %rd5;
	setp.ge.s64 	%p18, %rd21, %rd6;
	shl.b64 	%rd58, %rd21, 2;
	add.s64 	%rd22, %rd2, %rd58;
	add.s64 	%rd23, %rd1, %rd58;
	@%p18 bra 	$L__BB11_32;
	ld.global.nc.f32 	%f13, [%rd22];
	st.global.f32 	[%rd23], %f13;
$L__BB11_32:
	add.s64 	%rd59, %rd21, 1;
	setp.ge.s64 	%p19, %rd59, %rd6;
	@%p19 bra 	$L__BB11_34;
	ld.global.nc.f32 	%f14, [%rd22+4];
	st.global.f32 	[%rd23+4], %f14;
$L__BB11_34:
	add.s64 	%rd60, %rd21, 2;
	setp.ge.s64 	%p20, %rd60, %rd6;
	@%p20 bra 	$L__BB11_36;
	ld.global.nc.f32 	%f15, [%rd22+8];
	st.global.f32 	[%rd23+8], %f15;
$L__BB11_36:
	add.s64 	%rd61, %rd21, 768;
	setp.ge.s64 	%p21, %rd61, %rd6;
	@%p21 bra 	$L__BB11_38;
	ld.global.nc.f32 	%f16, [%rd22+3072];
	st.global.f32 	[%rd23+3072], %f16;
$L__BB11_38:
	add.s64 	%rd62, %rd21, 769;
	setp.ge.s64 	%p22, %rd62, %rd6;
	@%p22 bra 	$L__BB11_40;
	ld.global.nc.f32 	%f17, [%rd22+3076];
	st.global.f32 	[%rd23+3076], %f17;
$L__BB11_40:
	add.s64 	%rd63, %rd21, 770;
	setp.ge.s64 	%p23, %rd63, %rd6;
	@%p23 bra 	$L__BB11_42;
	ld.global.nc.f32 	%f18, [%rd22+3080];
	st.global.f32 	[%rd23+3080], %f18;
$L__BB11_42:
	add.s64 	%rd74, %rd74, 2;
$L__BB11_43:
	and.b64  	%rd64, %rd3, 1;
	setp.eq.b64 	%p24, %rd64, 1;
	not.pred 	%p25, %p24;
	@%p25 bra 	$L__BB11_50;
	add.s64 	%rd65, %rd74, %rd4;
	mad.lo.s64 	%rd26, %rd65, 768, %rd5;
	setp.ge.s64 	%p26, %rd26, %rd6;
	shl.b64 	%rd66, %rd26, 2;
	add.s64 	%rd27, %rd2, %rd66;
	add.s64 	%rd28, %rd1, %rd66;
	@%p26 bra 	$L__BB11_46;
	ld.global.nc.f32 	%f19, [%rd27];
	st.global.f32 	[%rd28], %f19;
$L__BB11_46:
	add.s64 	%rd67, %rd26, 1;
	setp.ge.s64 	%p27, %rd67, %rd6;
	@%p27 bra 	$L__BB11_48;
	ld.global.nc.f32 	%f20, [%rd27+4];
	st.global.f32 	[%rd28+4], %f20;
$L__BB11_48:
	add.s64 	%rd68, %rd26, 2;
	setp.ge.s64 	%p28, %rd68, %rd6;
	@%p28 bra 	$L__BB11_50;
	ld.global.nc.f32 	%f21, [%rd27+8];
	st.global.f32 	[%rd28+8], %f21;
$L__BB11_50:
	ret;

}
	// .globl	copy_n_3073_to_3328__kernel
.visible .entry copy_n_3073_to_3328__kernel(
	.param .u64 .ptr .align 1 copy_n_3073_to_3328__kernel_param_0,
	.param .u64 .ptr .align 1 copy_n_3073_to_3328__kernel_param_1,
	.param .u64 copy_n_3073_to_3328__kernel_param_2
)
.maxntid 256
{
	.reg .pred 	%p<5>;
	.reg .b32 	%r<4>;
	.reg .b32 	%f<4>;
	.reg .b64 	%rd<40>;

	ld.param.u64 	%rd14, [copy_n_3073_to_3328__kernel_param_0];
	ld.param.u64 	%rd15, [copy_n_3073_to_3328__kernel_param_1];
	ld.param.u64 	%rd16, [copy_n_3073_to_3328__kernel_param_2];
	cvta.to.global.u64 	%rd17, %rd15;
	cvta.to.global.u64 	%rd18, %rd14;
	mad.lo.s64 	%rd19, %rd16, 5, 16640;
	mul.hi.s64 	%rd20, %rd19, 9080928276655768695;
	shr.u64 	%rd21, %rd20, 63;
	shr.s64 	%rd22, %rd20, 13;
	add.s64 	%rd23, %rd22, %rd21;
	mul.lo.s64 	%rd24, %rd23, 16641;
	sub.s64 	%rd25, %rd19, %rd24;
	shr.s64 	%rd26, %rd25, 63;
	add.s64 	%rd27, %rd26, %rd23;
	mov.u32 	%r1, %ctaid.x;
	cvt.u64.u32 	%rd28, %r1;
	mul.lo.s64 	%rd29, %rd27, %rd28;
	mov.u32 	%r2, %tid.x;
	mul.lo.s32 	%r3, %r2, 3;
	cvt.u64.u32 	%rd30, %r3;
	mul.lo.s64 	%rd1, %rd16, 2560;
	max.s64 	%rd39, %rd27, 0;
	mad.lo.s64 	%rd38, %rd29, 768, %rd30;
	mul.wide.u32 	%rd31, %r2, 12;
	mad.lo.s64 	%rd32, %rd29, 3072, %rd31;
	add.s64 	%rd33, %rd32, 8;
	add.s64 	%rd37, %rd18, %rd33;
	add.s64 	%rd36, %rd17, %rd33;
$L__BB12_1:
	setp.eq.s64 	%p1, %rd39, 0;
	@%p1 bra 	$L__BB12_9;
	setp.ge.s64 	%p2, %rd38, %rd1;
	@%p2 bra 	$L__BB12_4;
	ld.global.nc.f32 	%f1, [%rd37+-8];
	st.global.f32 	[%rd36+-8], %f1;
$L__BB12_4:
	add.s64 	%rd34, %rd38, 1;
	setp.ge.s64 	%p3, %rd34, %rd1;
	@%p3 bra 	$L__BB12_6;
	ld.global.nc.f32 	%f2, [%rd37+-4];
	st.global.f32 	[%rd36+-4], %f2;
$L__BB12_6:
	add.s64 	%rd35, %rd38, 2;
	setp.ge.s64 	%p4, %rd35, %rd1;
	@%p4 bra 	$L__BB12_8;
	ld.global.nc.f32 	%f3, [%rd37];
	st.global.f32 	[%rd36], %f3;
$L__BB12_8:
	add.s64 	%rd39, %rd39, -1;
	add.s64 	%rd38, %rd38, 768;
	add.s64 	%rd37, %rd37, 3072;
	add.s64 	%rd36, %rd36, 3072;
	bra.uni 	$L__BB12_1;
$L__BB12_9:
	ret;

}
	// .globl	copy_n_3329_to_3584__kernel
.visible .entry copy_n_3329_to_3584__kernel(
	.param .u64 .ptr .align 1 copy_n_3329_to_3584__kernel_param_0,
	.param .u64 .ptr .align 1 copy_n_3329_to_3584__kernel_param_1,
	.param .u64 copy_n_3329_to_3584__kernel_param_2
)
.maxntid 256
{
	.reg .pred 	%p<25>;
	.reg .b32 	%r<4>;
	.reg .b32 	%f<61>;
	.reg .b64 	%rd<115>;

	ld.param.u64 	%rd33, [copy_n_3329_to_3584__kernel_param_0];
	ld.param.u64 	%rd34, [copy_n_3329_to_3584__kernel_param_1];
	ld.param.u64 	%rd32, [copy_n_3329_to_3584__kernel_param_2];
	cvta.to.global.u64 	%rd1, %rd34;
	cvta.to.global.u64 	%rd2, %rd33;
	add.s64 	%rd35, %rd32, 3583;
	mul.hi.s64 	%rd36, %rd35, 5270498306774157605;
	shr.u64 	%rd37, %rd36, 63;
	shr.s64 	%rd38, %rd36, 10;
	add.s64 	%rd39, %rd38, %rd37;
	mul.lo.s64 	%rd40, %rd39, 3584;
	sub.s64 	%rd41, %rd35, %rd40;
	shr.s64 	%rd42, %rd41, 63;
	add.s64 	%rd3, %rd42, %rd39;
	setp.lt.s64 	%p1, %rd3, 1;
	@%p1 bra 	$L__BB13_41;
	mov.u32 	%r1, %ctaid.x;
	cvt.u64.u32 	%rd44, %r1;
	mul.lo.s64 	%rd4, %rd3, %rd44;
	mov.u32 	%r2, %tid.x;
	cvt.u64.u32 	%rd5, %r2;
	mad.lo.s64 	%rd6, %rd32, -640, %rd5;
	shl.b32 	%r3, %r2, 2;
	cvt.u64.u32 	%rd7, %r3;
	and.b64  	%rd8, %rd3, 7;
	setp.lt.u64 	%p2, %rd3, 8;
	mov.b64 	%rd113, 0;
	@%p2 bra 	$L__BB13_20;
	and.b64  	%rd113, %rd3, 9223372036854775800;
	shl.b64 	%rd45, %rd4, 8;
	or.b64  	%rd46, %rd45, %rd5;
	mul.lo.s64 	%rd47, %rd32, 640;
	sub.s64 	%rd48, %rd46, %rd47;
	add.s64 	%rd110, %rd48, 1024;
	shl.b64 	%rd49, %rd4, 12;
	shl.b64 	%rd50, %rd5, 4;
	or.b64  	%rd51, %rd49, %rd50;
	add.s64 	%rd52, %rd51, 16384;
	add.s64 	%rd109, %rd1, %rd52;
	add.s64 	%rd108, %rd2, %rd52;
	mov.u64 	%rd111, %rd113;
$L__BB13_3:
	.pragma "nounroll";
	add.s64 	%rd53, %rd110, -1024;
	setp.gt.s64 	%p3, %rd53, -1;
	@%p3 bra 	$L__BB13_5;
	ld.global.nc.v4.f32 	{%f1, %f2, %f3, %f4}, [%rd108+-16384];
	st.global.v4.f32 	[%rd109+-16384], {%f1, %f2, %f3, %f4};
$L__BB13_5:
	add.s64 	%rd54, %rd110, -768;
	setp.gt.s64 	%p4, %rd54, -1;
	@%p4 bra 	$L__BB13_7;
	ld.global.nc.v4.f32 	{%f5, %f6, %f7, %f8}, [%rd108+-12288];
	st.global.v4.f32 	[%rd109+-12288], {%f5, %f6, %f7, %f8};
$L__BB13_7:
	add.s64 	%rd55, %rd110, -512;
	setp.gt.s64 	%p5, %rd55, -1;
	@%p5 bra 	$L__BB13_9;
	ld.global.nc.v4.f32 	{%f9, %f10, %f11, %f12}, [%rd108+-8192];
	st.global.v4.f32 	[%rd109+-8192], {%f9, %f10, %f11, %f12};
$L__BB13_9:
	add.s64 	%rd56, %rd110, -256;
	setp.gt.s64 	%p6, %rd56, -1;
	@%p6 bra 	$L__BB13_11;
	ld.global.nc.v4.f32 	{%f13, %f14, %f15, %f16}, [%rd108+-4096];
	st.global.v4.f32 	[%rd109+-4096], {%f13, %f14, %f15, %f16};
$L__BB13_11:
	setp.gt.s64 	%p7, %rd110, -1;
	@%p7 bra 	$L__BB13_13;
	ld.global.nc.v4.f32 	{%f17, %f18, %f19, %f20}, [%rd108];
	st.global.v4.f32 	[%rd109], {%f17, %f18, %f19, %f20};
$L__BB13_13:
	add.s64 	%rd57, %rd110, 256;
	setp.gt.s64 	%p8, %rd57, -1;
	@%p8 bra 	$L__BB13_15;
	ld.global.nc.v4.f32 	{%f21, %f22, %f23, %f24}, [%rd108+4096];
	st.global.v4.f32 	[%rd109+4096], {%f21, %f22, %f23, %f24};
$L__BB13_15:
	add.s64 	%rd58, %rd110, 512;
	setp.gt.s64 	%p9, %rd58, -1;
	@%p9 bra 	$L__BB13_17;
	ld.global.nc.v4.f32 	{%f25, %f26, %f27, %f28}, [%rd108+8192];
	st.global.v4.f32 	[%rd109+8192], {%f25, %f26, %f27, %f28};
$L__BB13_17:
	add.s64 	%rd59, %rd110, 768;
	setp.gt.s64 	%p10, %rd59, -1;
	@%p10 bra 	$L__BB13_19;
	ld.global.nc.v4.f32 	{%f29, %f30, %f31, %f32}, [%rd108+12288];
	st.global.v4.f32 	[%rd109+12288], {%f29, %f30, %f31, %f32};
$L__BB13_19:
	add.s64 	%rd111, %rd111, -8;
	add.s64 	%rd110, %rd110, 2048;
	add.s64 	%rd109, %rd109, 32768;
	add.s64 	%rd108, %rd108, 32768;
	setp.ne.s64 	%p11, %rd111, 0;
	@%p11 bra 	$L__BB13_3;
$L__BB13_20:
	setp.eq.s64 	%p12, %rd8, 0;
	@%p12 bra 	$L__BB13_41;
	and.b64  	%rd22, %rd3, 3;
	setp.lt.u64 	%p13, %rd8, 4;
	@%p13 bra 	$L__BB13_31;
	add.s64 	%rd23, %rd4, %rd113;
	shl.b64 	%rd60, %rd23, 8;
	add.s64 	%rd24, %rd60, %rd6;
	setp.gt.s64 	%p14, %rd24, -1;
	@%p14 bra 	$L__BB13_24;
	shl.b64 	%rd61, %rd7, 2;
	shl.b64 	%rd62, %rd23, 12;
	or.b64  	%rd63, %rd62, %rd61;
	add.s64 	%rd64, %rd1, %rd63;
	add.s64 	%rd65, %rd2, %rd63;
	ld.global.nc.v4.f32 	{%f33, %f34, %f35, %f36}, [%rd65];
	st.global.v4.f32 	[%rd64], {%f33, %f34, %f35, %f36};
$L__BB13_24:
	add.s64 	%rd66, %rd24, 256;
	setp.gt.s64 	%p15, %rd66, -1;
	@%p15 bra 	$L__BB13_26;
	shl.b64 	%rd67, %rd7, 2;
	shl.b64 	%rd68, %rd23, 12;
	or.b64  	%rd69, %rd68, %rd67;
	add.s64 	%rd70, %rd69, 4096;
	add.s64 	%rd71, %rd1, %rd70;
	add.s64 	%rd72, %rd2, %rd70;
	ld.global.nc.v4.f32 	{%f37, %f38, %f39, %f40}, [%rd72];
	st.global.v4.f32 	[%rd71], {%f37, %f38, %f39, %f40};
$L__BB13_26:
	add.s64 	%rd73, %rd24, 512;
	setp.gt.s64 	%p16, %rd73, -1;
	@%p16 bra 	$L__BB13_28;
	shl.b64 	%rd74, %rd7, 2;
	shl.b64 	%rd75, %rd23, 12;
	or.b64  	%rd76, %rd75, %rd74;
	add.s64 	%rd77, %rd76, 8192;
	add.s64 	%rd78, %rd1, %rd77;
	add.s64 	%rd79, %rd2, %rd77;
	ld.global.nc.v4.f32 	{%f41, %f42, %f43, %f44}, [%rd79];
	st.global.v4.f32 	[%rd78], {%f41, %f42, %f43, %f44};
$L__BB13_28:
	add.s64 	%rd80, %rd24, 768;
	setp.gt.s64 	%p17, %rd80, -1;
	@%p17 bra 	$L__BB13_30;
	shl.b64 	%rd81, %rd7, 2;
	shl.b64 	%rd82, %rd23, 12;
	or.b64  	%rd83, %rd82, %rd81;
	add.s64 	%rd84, %rd83, 12288;
	add.s64 	%rd85, %rd1, %rd84;
	add.s64 	%rd86, %rd2, %rd84;
	ld.global.nc.v4.f32 	{%f45, %f46, %f47, %f48}, [%rd86];
	st.global.v4.f32 	[%rd85], {%f45, %f46, %f47, %f48};
$L__BB13_30:
	add.s64 	%rd113, %rd113, 4;
$L__BB13_31:
	setp.eq.s64 	%p18, %rd22, 0;
	@%p18 bra 	$L__BB13_41;
	setp.eq.s64 	%p19, %rd22, 1;
	@%p19 bra 	$L__BB13_38;
	add.s64 	%rd27, %rd4, %rd113;
	shl.b64 	%rd87, %rd27, 8;
	add.s64 	%rd28, %rd87, %rd6;
	setp.gt.s64 	%p20, %rd28, -1;
	@%p20 bra 	$L__BB13_35;
	shl.b64 	%rd88, %rd7, 2;
	shl.b64 	%rd89, %rd27, 12;
	or.b64  	%rd90, %rd89, %rd88;
	add.s64 	%rd91, %rd1, %rd90;
	add.s64 	%rd92, %rd2, %rd90;
	ld.global.nc.v4.f32 	{%f49, %f50, %f51, %f52}, [%rd92];
	st.global.v4.f32 	[%rd91], {%f49, %f50, %f51, %f52};
$L__BB13_35:
	add.s64 	%rd93, %rd28, 256;
	setp.gt.s64 	%p21, %rd93, -1;
	@%p21 bra 	$L__BB13_37;
	shl.b64 	%rd94, %rd7, 2;
	shl.b64 	%rd95, %rd27, 12;
	or.b64  	%rd96, %rd95, %rd94;
	add.s64 	%rd97, %rd96, 4096;
	add.s64 	%rd98, %rd1, %rd97;
	add.s64 	%rd99, %rd2, %rd97;
	ld.global.nc.v4.f32 	{%f53, %f54, %f55, %f56}, [%rd99];
	st.global.v4.f32 	[%rd98], {%f53, %f54, %f55, %f56};
$L__BB13_37:
	add.s64 	%rd113, %rd113, 2;
$L__BB13_38:
	and.b64  	%rd100, %rd3, 1;
	setp.eq.b64 	%p22, %rd100, 1;
	not.pred 	%p23, %p22;
	@%p23 bra 	$L__BB13_41;
	add.s64 	%rd31, %rd4, %rd113;
	shl.b64 	%rd101, %rd31, 8;
	add.s64 	%rd102, %rd101, %rd6;
	setp.gt.s64 	%p24, %rd102, -1;
	@%p24 bra 	$L__BB13_41;
	shl.b64 	%rd103, %rd7, 2;
	shl.b64 	%rd104, %rd31, 12;
	or.b64  	%rd105, %rd104, %rd103;
	add.s64 	%rd106, %rd1, %rd105;
	add.s64 	%rd107, %rd2, %rd105;
	ld.global.nc.v4.f32 	{%f57, %f58, %f59, %f60}, [%rd107];
	st.global.v4.f32 	[%rd106], {%f57, %f58, %f59, %f60};
$L__BB13_41:
	ret;

}
	// .globl	copy_n_3585_to_3840__kernel
.visible .entry copy_n_3585_to_3840__kernel(
	.param .u64 .ptr .align 1 copy_n_3585_to_3840__kernel_param_0,
	.param .u64 .ptr .align 1 copy_n_3585_to_3840__kernel_param_1,
	.param .u64 copy_n_3585_to_3840__kernel_param_2
)
.maxntid 256
{
	.reg .pred 	%p<25>;
	.reg .b32 	%r<4>;
	.reg .b32 	%f<61>;
	.reg .b64 	%rd<116>;

	ld.param.u64 	%rd33, [copy_n_3585_to_3840__kernel_param_0];
	ld.param.u64 	%rd34, [copy_n_3585_to_3840__kernel_param_1];
	ld.param.u64 	%rd32, [copy_n_3585_to_3840__kernel_param_2];
	cvta.to.global.u64 	%rd1, %rd34;
	cvta.to.global.u64 	%rd2, %rd33;
	add.s64 	%rd35, %rd32, 3839;
	mul.hi.s64 	%rd36, %rd35, -8608480567731124087;
	add.s64 	%rd37, %rd36, %rd35;
	shr.u64 	%rd38, %rd37, 63;
	shr.s64 	%rd39, %rd37, 11;
	add.s64 	%rd40, %rd39, %rd38;
	mul.lo.s64 	%rd41, %rd40, 3840;
	sub.s64 	%rd42, %rd35, %rd41;
	shr.s64 	%rd43, %rd42, 63;
	add.s64 	%rd3, %rd43, %rd40;
	setp.lt.s64 	%p1, %rd3, 1;
	@%p1 bra 	$L__BB14_41;
	mov.u32 	%r1, %ctaid.x;
	cvt.u64.u32 	%rd45, %r1;
	mul.lo.s64 	%rd4, %rd3, %rd45;
	mov.u32 	%r2, %tid.x;
	cvt.u64.u32 	%rd5, %r2;
	mad.lo.s64 	%rd6, %rd32, -640, %rd5;
	shl.b32 	%r3, %r2, 2;
	cvt.u64.u32 	%rd7, %r3;
	and.b64  	%rd8, %rd3, 7;
	setp.lt.u64 	%p2, %rd3, 8;
	mov.b64 	%rd114, 0;
	@%p2 bra 	$L__BB14_20;
	and.b64  	%rd114, %rd3, 9223372036854775800;
	shl.b64 	%rd46, %rd4, 8;
	or.b64  	%rd47, %rd46, %rd5;
	mul.lo.s64 	%rd48, %rd32, 640;
	sub.s64 	%rd49, %rd47, %rd48;
	add.s64 	%rd111, %rd49, 1024;
	shl.b64 	%rd50, %rd4, 12;
	shl.b64 	%rd51, %rd5, 4;
	or.b64  	%rd52, %rd50, %rd51;
	add.s64 	%rd53, %rd52, 16384;
	add.s64 	%rd110, %rd1, %rd53;
	add.s64 	%rd109, %rd2, %rd53;
	mov.u64 	%rd112, %rd114;
$L__BB14_3:
	.pragma "nounroll";
	add.s64 	%rd54, %rd111, -1024;
	setp.gt.s64 	%p3, %rd54, -1;
	@%p3 bra 	$L__BB14_5;
	ld.global.nc.v4.f32 	{%f1, %f2, %f3, %f4}, [%rd109+-16384];
	st.global.v4.f32 	[%rd110+-16384], {%f1, %f2, %f3, %f4};
$L__BB14_5:
	add.s64 	%rd55, %rd111, -768;
	setp.gt.s64 	%p4, %rd55, -1;
	@%p4 bra 	$L__BB14_7;
	ld.global.nc.v4.f32 	{%f5, %f6, %f7, %f8}, [%rd109+-12288];
	st.global.v4.f32 	[%rd110+-12288], {%f5, %f6, %f7, %f8};
$L__BB14_7:
	add.s64 	%rd56, %rd111, -512;
	setp.gt.s64 	%p5, %rd56, -1;
	@%p5 bra 	$L__BB14_9;
	ld.global.nc.v4.f32 	{%f9, %f10, %f11, %f12}, [%rd109+-8192];
	st.global.v4.f32 	[%rd110+-8192], {%f9, %f10, %f11, %f12};
$L__BB14_9:
	add.s64 	%rd57, %rd111, -256;
	setp.gt.s64 	%p6, %rd57, -1;
	@%p6 bra 	$L__BB14_11;
	ld.global.nc.v4.f32 	{%f13, %f14, %f15, %f16}, [%rd109+-4096];
	st.global.v4.f32 	[%rd110+-4096], {%f13, %f14, %f15, %f16};
$L__BB14_11:
	setp.gt.s64 	%p7, %rd111, -1;
	@%p7 bra 	$L__BB14_13;
	ld.global.nc.v4.f32 	{%f17, %f18, %f19, %f20}, [%rd109];
	st.global.v4.f32 	[%rd110], {%f17, %f18, %f19, %f20};
$L__BB14_13:
	add.s64 	%rd58, %rd111, 256;
	setp.gt.s64 	%p8, %rd58, -1;
	@%p8 bra 	$L__BB14_15;
	ld.global.nc.v4.f32 	{%f21, %f22, %f23, %f24}, [%rd109+4096];
	st.global.v4.f32 	[%rd110+4096], {%f21, %f22, %f23, %f24};
$L__BB14_15:
	add.s64 	%rd59, %rd111, 512;
	setp.gt.s64 	%p9, %rd59, -1;
	@%p9 bra 	$L__BB14_17;
	ld.global.nc.v4.f32 	{%f25, %f26, %f27, %f28}, [%rd109+8192];
	st.global.v4.f32 	[%rd110+8192], {%f25, %f26, %f27, %f28};
$L__BB14_17:
	add.s64 	%rd60, %rd111, 768;
	setp.gt.s64 	%p10, %rd60, -1;
	@%p10 bra 	$L__BB14_19;
	ld.global.nc.v4.f32 	{%f29, %f30, %f31, %f32}, [%rd109+12288];
	st.global.v4.f32 	[%rd110+12288], {%f29, %f30, %f31, %f32};
$L__BB14_19:
	add.s64 	%rd112, %rd112, -8;
	add.s64 	%rd111, %rd111, 2048;
	add.s64 	%rd110, %rd110, 32768;
	add.s64 	%rd109, %rd109, 32768;
	setp.ne.s64 	%p11, %rd112, 0;
	@%p11 bra 	$L__BB14_3;
$L__BB14_20:
	setp.eq.s64 	%p12, %rd8, 0;
	@%p12 bra 	$L__BB14_41;
	and.b64  	%rd22, %rd3, 3;
	setp.lt.u64 	%p13, %rd8, 4;
	@%p13 bra 	$L__BB14_31;
	add.s64 	%rd23, %rd4, %rd114;
	shl.b64 	%rd61, %rd23, 8;
	add.s64 	%rd24, %rd61, %rd6;
	setp.gt.s64 	%p14, %rd24, -1;
	@%p14 bra 	$L__BB14_24;
	shl.b64 	%rd62, %rd7, 2;
	shl.b64 	%rd63, %rd23, 12;
	or.b64  	%rd64, %rd63, %rd62;
	add.s64 	%rd65, %rd1, %rd64;
	add.s64 	%rd66, %rd2, %rd64;
	ld.global.nc.v4.f32 	{%f33, %f34, %f35, %f36}, [%rd66];
	st.global.v4.f32 	[%rd65], {%f33, %f34, %f35, %f36};
$L__BB14_24:
	add.s64 	%rd67, %rd24, 256;
	setp.gt.s64 	%p15, %rd67, -1;
	@%p15 bra 	$L__BB14_26;
	shl.b64 	%rd68, %rd7, 2;
	shl.b64 	%rd69, %rd23, 12;
	or.b64  	%rd70, %rd69, %rd68;
	add.s64 	%rd71, %rd70, 4096;
	add.s64 	%rd72, %rd1, %rd71;
	add.s64 	%rd73, %rd2, %rd71;
	ld.global.nc.v4.f32 	{%f37, %f38, %f39, %f40}, [%rd73];
	st.global.v4.f32 	[%rd72], {%f37, %f38, %f39, %f40};
$L__BB14_26:
	add.s64 	%rd74, %rd24, 512;
	setp.gt.s64 	%p16, %rd74, -1;
	@%p16 bra 	$L__BB14_28;
	shl.b64 	%rd75, %rd7, 2;
	shl.b64 	%rd76, %rd23, 12;
	or.b64  	%rd77, %rd76, %rd75;
	add.s64 	%rd78, %rd77, 8192;
	add.s64 	%rd79, %rd1, %rd78;
	add.s64 	%rd80, %rd2, %rd78;
	ld.global.nc.v4.f32 	{%f41, %f42, %f43, %f44}, [%rd80];
	st.global.v4.f32 	[%rd79], {%f41, %f42, %f43, %f44};
$L__BB14_28:
	add.s64 	%rd81, %rd24, 768;
	setp.gt.s64 	%p17, %rd81, -1;
	@%p17 bra 	$L__BB14_30;
	shl.b64 	%rd82, %rd7, 2;
	shl.b64 	%rd83, %rd23, 12;
	or.b64  	%rd84, %rd83, %rd82;
	add.s64 	%rd85, %rd84, 12288;
	add.s64 	%rd86, %rd1, %rd85;
	add.s64 	%rd87, %rd2, %rd85;
	ld.global.nc.v4.f32 	{%f45, %f46, %f47, %f48}, [%rd87];
	st.global.v4.f32 	[%rd86], {%f45, %f46, %f47, %f48};
$L__BB14_30:
	add.s64 	%rd114, %rd114, 4;
$L__BB14_31:
	setp.eq.s64 	%p18, %rd22, 0;
	@%p18 bra 	$L__BB14_41;
	setp.eq.s64 	%p19, %rd22, 1;
	@%p19 bra 	$L__BB14_38;
	add.s64 	%rd27, %rd4, %rd114;
	shl.b64 	%rd88, %rd27, 8;
	add.s64 	%rd28, %rd88, %rd6;
	setp.gt.s64 	%p20, %rd28, -1;
	@%p20 bra 	$L__BB14_35;
	shl.b64 	%rd89, %rd7, 2;
	shl.b64 	%rd90, %rd27, 12;
	or.b64  	%rd91, %rd90, %rd89;
	add.s64 	%rd92, %rd1, %rd91;
	add.s64 	%rd93, %rd2, %rd91;
	ld.global.nc.v4.f32 	{%f49, %f50, %f51, %f52}, [%rd93];
	st.global.v4.f32 	[%rd92], {%f49, %f50, %f51, %f52};
$L__BB14_35:
	add.s64 	%rd94, %rd28, 256;
	setp.gt.s64 	%p21, %rd94, -1;
	@%p21 bra 	$L__BB14_37;
	shl.b64 	%rd95, %rd7, 2;
	shl.b64 	%rd96, %rd27, 12;
	or.b64  	%rd97, %rd96, %rd95;
	add.s64 	%rd98, %rd97, 4096;
	add.s64 	%rd99, %rd1, %rd98;
	add.s64 	%rd100, %rd2, %rd98;
	ld.global.nc.v4.f32 	{%f53, %f54, %f55, %f56}, [%rd100];
	st.global.v4.f32 	[%rd99], {%f53, %f54, %f55, %f56};
$L__BB14_37:
	add.s64 	%rd114, %rd114, 2;
$L__BB14_38:
	and.b64  	%rd101, %rd3, 1;
	setp.eq.b64 	%p22, %rd101, 1;
	not.pred 	%p23, %p22;
	@%p23 bra 	$L__BB14_41;
	add.s64 	%rd31, %rd4, %rd114;
	shl.b64 	%rd102, %rd31, 8;
	add.s64 	%rd103, %rd102, %rd6;
	setp.gt.s64 	%p24, %rd103, -1;
	@%p24 bra 	$L__BB14_41;
	shl.b64 	%rd104, %rd7, 2;
	shl.b64 	%rd105, %rd31, 12;
	or.b64  	%rd106, %rd105, %rd104;
	add.s64 	%rd107, %rd1, %rd106;
	add.s64 	%rd108, %rd2, %rd106;
	ld.global.nc.v4.f32 	{%f57, %f58, %f59, %f60}, [%rd108];
	st.global.v4.f32 	[%rd107], {%f57, %f58, %f59, %f60};
$L__BB14_41:
	ret;

}
	// .globl	copy_n_3841_to_4096__kernel
.visible .entry copy_n_3841_to_4096__kernel(
	.param .u64 .ptr .align 1 copy_n_3841_to_4096__kernel_param_0,
	.param .u64 .ptr .align 1 copy_n_3841_to_4096__kernel_param_1,
	.param .u64 copy_n_3841_to_4096__kernel_param_2
)
.maxntid 256
{
	.reg .pred 	%p<24>;
	.reg .b32 	%r<4>;
	.reg .b32 	%f<61>;
	.reg .b64 	%rd<108>;

	ld.param.u64 	%rd33, [copy_n_3841_to_4096__kernel_param_0];
	ld.param.u64 	%rd34, [copy_n_3841_to_4096__kernel_param_1];
	ld.param.u64 	%rd32, [copy_n_3841_to_4096__kernel_param_2];
	cvta.to.global.u64 	%rd1, %rd34;
	cvta.to.global.u64 	%rd2, %rd33;
	add.s64 	%rd3, %rd32, 4095;
	shr.s64 	%rd4, %rd3, 12;
	setp.lt.s64 	%p1, %rd4, 1;
	@%p1 bra 	$L__BB15_41;
	mov.u32 	%r1, %ctaid.x;
	cvt.u64.u32 	%rd36, %r1;
	mul.lo.s64 	%rd5, %rd4, %rd36;
	mov.u32 	%r2, %tid.x;
	cvt.u64.u32 	%rd6, %r2;
	mad.lo.s64 	%rd7, %rd32, -640, %rd6;
	shl.b32 	%r3, %r2, 2;
	cvt.u64.u32 	%rd8, %r3;
	and.b64  	%rd9, %rd4, 7;
	setp.lt.u64 	%p2, %rd4, 8;
	mov.b64 	%rd106, 0;
	@%p2 bra 	$L__BB15_20;
	and.b64  	%rd106, %rd4, 9223372036854775800;
	shl.b64 	%rd37, %rd5, 8;
	or.b64  	%rd38, %rd37, %rd6;
	mul.lo.s64 	%rd39, %rd32, 640;
	sub.s64 	%rd40, %rd38, %rd39;
	add.s64 	%rd103, %rd40, 1024;
	shl.b64 	%rd41, %rd5, 12;
	shl.b64 	%rd42, %rd6, 4;
	or.b64  	%rd43, %rd41, %rd42;
	add.s64 	%rd44, %rd43, 16384;
	add.s64 	%rd102, %rd1, %rd44;
	add.s64 	%rd101, %rd2, %rd44;
	mov.u64 	%rd104, %rd106;
$L__BB15_3:
	.pragma "nounroll";
	add.s64 	%rd45, %rd103, -1024;
	setp.gt.s64 	%p3, %rd45, -1;
	@%p3 bra 	$L__BB15_5;
	ld.global.nc.v4.f32 	{%f1, %f2, %f3, %f4}, [%rd101+-16384];
	st.global.v4.f32 	[%rd102+-16384], {%f1, %f2, %f3, %f4};
$L__BB15_5:
	add.s64 	%rd46, %rd103, -768;
	setp.gt.s64 	%p4, %rd46, -1;
	@%p4 bra 	$L__BB15_7;
	ld.global.nc.v4.f32 	{%f5, %f6, %f7, %f8}, [%rd101+-12288];
	st.global.v4.f32 	[%rd102+-12288], {%f5, %f6, %f7, %f8};
$L__BB15_7:
	add.s64 	%rd47, %rd103, -512;
	setp.gt.s64 	%p5, %rd47, -1;
	@%p5 bra 	$L__BB15_9;
	ld.global.nc.v4.f32 	{%f9, %f10, %f11, %f12}, [%rd101+-8192];
	st.global.v4.f32 	[%rd102+-8192], {%f9, %f10, %f11, %f12};
$L__BB15_9:
	add.s64 	%rd48, %rd103, -256;
	setp.gt.s64 	%p6, %rd48, -1;
	@%p6 bra 	$L__BB15_11;
	ld.global.nc.v4.f32 	{%f13, %f14, %f15, %f16}, [%rd101+-4096];
	st.global.v4.f32 	[%rd102+-4096], {%f13, %f14, %f15, %f16};
$L__BB15_11:
	setp.gt.s64 	%p7, %rd103, -1;
	@%p7 bra 	$L__BB15_13;
	ld.global.nc.v4.f32 	{%f17, %f18, %f19, %f20}, [%rd101];
	st.global.v4.f32 	[%rd102], {%f17, %f18, %f19, %f20};
$L__BB15_13:
	add.s64 	%rd49, %rd103, 256;
	setp.gt.s64 	%p8, %rd49, -1;
	@%p8 bra 	$L__BB15_15;
	ld.global.nc.v4.f32 	{%f21, %f22, %f23, %f24}, [%rd101+4096];
	st.global.v4.f32 	[%rd102+4096], {%f21, %f22, %f23, %f24};
$L__BB15_15:
	add.s64 	%rd50, %rd103, 512;
	setp.gt.s64 	%p9, %rd50, -1;
	@%p9 bra 	$L__BB15_17;
	ld.global.nc.v4.f32 	{%f25, %f26, %f27, %f28}, [%rd101+8192];
	st.global.v4.f32 	[%rd102+8192], {%f25, %f26, %f27, %f28};
$L__BB15_17:
	add.s64 	%rd51, %rd103, 768;
	setp.gt.s64 	%p10, %rd51, -1;
	@%p10 bra 	$L__BB15_19;
	ld.global.nc.v4.f32 	{%f29, %f30, %f31, %f32}, [%rd101+12288];
	st.global.v4.f32 	[%rd102+12288], {%f29, %f30, %f31, %f32};
$L__BB15_19:
	add.s64 	%rd104, %rd104, -8;
	add.s64 	%rd103, %rd103, 2048;
	add.s64 	%rd102, %rd102, 32768;
	add.s64 	%rd101, %rd101, 32768;
	setp.ne.s64 	%p11, %rd104, 0;
	@%p11 bra 	$L__BB15_3;
$L__BB15_20:
	setp.eq.s64 	%p12, %rd9, 0;
	@%p12 bra 	$L__BB15_41;
	setp.lt.u64 	%p13, %rd9, 4;
	@%p13 bra 	$L__BB15_31;
	add.s64 	%rd23, %rd5, %rd106;
	shl.b64 	%rd52, %rd23, 8;
	add.s64 	%rd24, %rd52, %rd7;
	setp.gt.s64 	%p14, %rd24, -1;
	@%p14 bra 	$L__BB15_24;
	shl.b64 	%rd53, %rd8, 2;
	shl.b64 	%rd54, %rd23, 12;
	or.b64  	%rd55, %rd54, %rd53;
	add.s64 	%rd56, %rd1, %rd55;
	add.s64 	%rd57, %rd2, %rd55;
	ld.global.nc.v4.f32 	{%f33, %f34, %f35, %f36}, [%rd57];
	st.global.v4.f32 	[%rd56], {%f33, %f34, %f35, %f36};
$L__BB15_24:
	add.s64 	%rd58, %rd24, 256;
	setp.gt.s64 	%p15, %rd58, -1;
	@%p15 bra 	$L__BB15_26;
	shl.b64 	%rd59, %rd8, 2;
	shl.b64 	%rd60, %rd23, 12;
	or.b64  	%rd61, %rd60, %rd59;
	add.s64 	%rd62, %rd61, 4096;
	add.s64 	%rd63, %rd1, %rd62;
	add.s64 	%rd64, %rd2, %rd62;
	ld.global.nc.v4.f32 	{%f37, %f38, %f39, %f40}, [%rd64];
	st.global.v4.f32 	[%rd63], {%f37, %f38, %f39, %f40};
$L__BB15_26:
	add.s64 	%rd65, %rd24, 512;
	setp.gt.s64 	%p16, %rd65, -1;
	@%p16 bra 	$L__BB15_28;
	shl.b64 	%rd66, %rd8, 2;
	shl.b64 	%rd67, %rd23, 12;
	or.b64  	%rd68, %rd67, %rd66;
	add.s64 	%rd69, %rd68, 8192;
	add.s64 	%rd70, %rd1, %rd69;
	add.s64 	%rd71, %rd2, %rd69;
	ld.global.nc.v4.f32 	{%f41, %f42, %f43, %f44}, [%rd71];
	st.global.v4.f32 	[%rd70], {%f41, %f42, %f43, %f44};
$L__BB15_28:
	add.s64 	%rd72, %rd24, 768;
	setp.gt.s64 	%p17, %rd72, -1;
	@%p17 bra 	$L__BB15_30;
	shl.b64 	%rd73, %rd8, 2;
	shl.b64 	%rd74, %rd23, 12;
	or.b64  	%rd75, %rd74, %rd73;
	add.s64 	%rd76, %rd75, 12288;
	add.s64 	%rd77, %rd1, %rd76;
	add.s64 	%rd78, %rd2, %rd76;
	ld.global.nc.v4.f32 	{%f45, %f46, %f47, %f48}, [%rd78];
	st.global.v4.f32 	[%rd77], {%f45, %f46, %f47, %f48};
$L__BB15_30:
	add.s64 	%rd106, %rd106, 4;
$L__BB15_31:
	and.b64  	%rd79, %rd4, 3;
	setp.eq.s64 	%p18, %rd79, 0;
	@%p18 bra 	$L__BB15_41;
	setp.eq.s64 	%p19, %rd79, 1;
	@%p19 bra 	$L__BB15_38;
	add.s64 	%rd27, %rd5, %rd106;
	shl.b64 	%rd80, %rd27, 8;
	add.s64 	%rd28, %rd80, %rd7;
	setp.gt.s64 	%p20, %rd28, -1;
	@%p20 bra 	$L__BB15_35;
	shl.b64 	%rd81, %rd8, 2;
	shl.b64 	%rd82, %rd27, 12;
	or.b64  	%rd83, %rd82, %rd81;
	add.s64 	%rd84, %rd1, %rd83;
	add.s64 	%rd85, %rd2, %rd83;
	ld.global.nc.v4.f32 	{%f49, %f50, %f51, %f52}, [%rd85];
	st.global.v4.f32 	[%rd84], {%f49, %f50, %f51, %f52};
$L__BB15_35:
	add.s64 	%rd86, %rd28, 256;
	setp.gt.s64 	%p21, %rd86, -1;
	@%p21 bra 	$L__BB15_37;
	shl.b64 	%rd87, %rd8, 2;
	shl.b64 	%rd88, %rd27, 12;
	or.b64  	%rd89, %rd88, %rd87;
	add.s64 	%rd90, %rd89, 4096;
	add.s64 	%rd91, %rd1, %rd90;
	add.s64 	%rd92, %rd2, %rd90;
	ld.global.nc.v4.f32 	{%f53, %f54, %f55, %f56}, [%rd92];
	st.global.v4.f32 	[%rd91], {%f53, %f54, %f55, %f56};
$L__BB15_37:
	add.s64 	%rd106, %rd106, 2;
$L__BB15_38:
	and.b64  	%rd93, %rd3, 4096;
	setp.eq.s64 	%p22, %rd93, 0;
	@%p22 bra 	$L__BB15_41;
	add.s64 	%rd31, %rd5, %rd106;
	shl.b64 	%rd94, %rd31, 8;
	add.s64 	%rd95, %rd94, %rd7;
	setp.gt.s64 	%p23, %rd95, -1;
	@%p23 bra 	$L__BB15_41;
	shl.b64 	%rd96, %rd8, 2;
	shl.b64 	%rd97, %rd31, 12;
	or.b64  	%rd98, %rd97, %rd96;
	add.s64 	%rd99, %rd1, %rd98;
	add.s64 	%rd100, %rd2, %rd98;
	ld.global.nc.v4.f32 	{%f57, %f58, %f59, %f60}, [%rd100];
	st.global.v4.f32 	[%rd99], {%f57, %f58, %f59, %f60};
$L__BB15_41:
	ret;

}


// ===== COMPILED SASS (sm_100) =====

	.target	sm_100

	.elftype	@"ET_EXEC"


//--------------------- .note.nv.tkinfo           --------------------------
	.section	.note.nv.tkinfo,"",@"SHT_NOTE"
	.sectionflags	@"SHF_NOTE_NV_TKINFO"
	.tkinfo
        /*0018*/ 	.word	0x00000002
        /*0030*/ 	.string	""
        /*0030*/ 	.string	"ptxas"
        /*0030*/ 	.string	"Cuda compilation tools, release 13.0, V13.0.88"
        /*0030*/ 	.string	"Build cuda_13.0.r13.0/compiler.36424714_0"
        /*0030*/ 	.string	"-arch sm_100 -m 64 "



//--------------------- .note.nv.cuinfo           --------------------------
	.section	.note.nv.cuinfo,"",@"SHT_NOTE"
	.sectionflags	@"SHF_NOTE_NV_CUINFO"
        /*0018*/ 	.short	0x0002
        /*001a*/ 	.short	0x0064
        /*001c*/ 	.short	0x0082
	.zero		2


//--------------------- .nv.info                  --------------------------
	.section	.nv.info,"",@"SHT_CUDA_INFO"
	.align	4


	//----- nvinfo : EIATTR_REGCOUNT
	.align		4
        /*0000*/ 	.byte	0x04, 0x2f
        /*0002*/ 	.short	(.L_1 - .L_0)
	.align		4
.L_0:
        /*0004*/ 	.word	index@(copy_n_1_to_256__kernel)
        /*0008*/ 	.word	0x00000028


	//----- nvinfo : EIATTR_FRAME_SIZE
	.align		4
.L_1:
        /*000c*/ 	.byte	0x04, 0x11
        /*000e*/ 	.short	(.L_3 - .L_2)
	.align		4
.L_2:
        /*0010*/ 	.word	index@(copy_n_1_to_256__kernel)
        /*0014*/ 	.word	0x00000000


	//----- nvinfo : EIATTR_REGCOUNT
	.align		4
.L_3:
        /*0018*/ 	.byte	0x04, 0x2f
        /*001a*/ 	.short	(.L_5 - .L_4)
	.align		4
.L_4:
        /*001c*/ 	.word	index@(copy_n_257_to_512__kernel)
        /*0020*/ 	.word	0x00000028


	//----- nvinfo : EIATTR_FRAME_SIZE
	.align		4
.L_5:
        /*0024*/ 	.byte	0x04, 0x11
        /*0026*/ 	.short	(.L_7 - .L_6)
	.align		4
.L_6:
        /*0028*/ 	.word	index@(copy_n_257_to_512__kernel)
        /*002c*/ 	.word	0x00000000


	//----- nvinfo : EIATTR_REGCOUNT
	.align		4
.L_7:
        /*0030*/ 	.byte	0x04, 0x2f
        /*0032*/ 	.short	(.L_9 - .L_8)
	.align		4
.L_8:
        /*0034*/ 	.word	index@(copy_n_513_to_768__kernel)
        /*0038*/ 	.word	0x00000020


	//----- nvinfo : EIATTR_FRAME_SIZE
	.align		4
.L_9:
        /*003c*/ 	.byte	0x04, 0x11
        /*003e*/ 	.short	(.L_11 - .L_10)
	.align		4
.L_10:
        /*0040*/ 	.word	index@(copy_n_513_to_768__kernel)
        /*0044*/ 	.word	0x00000000


	//----- nvinfo : EIATTR_REGCOUNT
	.align		4
.L_11:
        /*0048*/ 	.byte	0x04, 0x2f
        /*004a*/ 	.short	(.L_13 - .L_12)
	.align		4
.L_12:
        /*004c*/ 	.word	index@(copy_n_769_to_1024__kernel)
        /*0050*/ 	.word	0x00000028


	//----- nvinfo : EIATTR_FRAME_SIZE
	.align		4
.L_13:
        /*0054*/ 	.byte	0x04, 0x11
        /*0056*/ 	.short	(.L_15 - .L_14)
	.align		4
.L_14:
        /*0058*/ 	.word	index@(copy_n_769_to_1024__kernel)
        /*005c*/ 	.word	0x00000000


	//----- nvinfo : EIATTR_REGCOUNT
	.align		4
.L_15:
        /*0060*/ 	.byte	0x04, 0x2f
        /*0062*/ 	.short	(.L_17 - .L_16)
	.align		4
.L_16:
        /*0064*/ 	.word	index@(copy_n_1025_to_1280__kernel)
        /*0068*/ 	.word	0x00000020


	//----- nvinfo : EIATTR_FRAME_SIZE
	.align		4
.L_17:
        /*006c*/ 	.byte	0x04, 0x11
        /*006e*/ 	.short	(.L_19 - .L_18)
	.align		4
.L_18:
        /*0070*/ 	.word	index@(copy_n_1025_to_1280__kernel)
        /*0074*/ 	.word	0x00000000


	//----- nvinfo : EIATTR_REGCOUNT
	.align		4
.L_19:
        /*0078*/ 	.byte	0x04, 0x2f
        /*007a*/ 	.short	(.L_21 - .L_20)
	.align		4
.L_20:
        /*007c*/ 	.word	index@(copy_n_1281_to_1536__kernel)
        /*0080*/ 	.word	0x00000020


	//----- nvinfo : EIATTR_FRAME_SIZE
	.align		4
.L_21:
        /*0084*/ 	.byte	0x04, 0x11
        /*0086*/ 	.short	(.L_23 - .L_22)
	.align		4
.L_22:
        /*0088*/ 	.word	index@(copy_n_1281_to_1536__kernel)
        /*008c*/ 	.word	0x00000000


	//----- nvinfo : EIATTR_REGCOUNT
	.align		4
.L_23:
        /*0090*/ 	.byte	0x04, 0x2f
        /*0092*/ 	.short	(.L_25 - .L_24)
	.align		4
.L_24:
        /*0094*/ 	.word	index@(copy_n_1537_to_1792__kernel)
        /*0098*/ 	.word	0x00000020


	//----- nvinfo : EIATTR_FRAME_SIZE
	.align		4
.L_25:
        /*009c*/ 	.byte	0x04, 0x11
        /*009e*/ 	.short	(.L_27 - .L_26)
	.align		4
.L_26:
        /*00a0*/ 	.word	index@(copy_n_1537_to_1792__kernel)
        /*00a4*/ 	.word	0x00000000


	//----- nvinfo : EIATTR_REGCOUNT
	.align		4
.L_27:
        /*00a8*/ 	.byte	0x04, 0x2f
        /*00aa*/ 	.short	(.L_29 - .L_28)
	.align		4
.L_28:
        /*00ac*/ 	.word	index@(copy_n_1793_to_2048__kernel)
        /*00b0*/ 	.word	0x00000028


	//----- nvinfo : EIATTR_FRAME_SIZE
	.align		4
.L_29:
        /*00b4*/ 	.byte	0x04, 0x11
        /*00b6*/ 	.short	(.L_31 - .L_30)
	.align		4
.L_30:
        /*00b8*/ 	.word	index@(copy_n_1793_to_2048__kernel)
        /*00bc*/ 	.word	0x00000000


	//----- nvinfo : EIATTR_REGCOUNT
	.align		4
.L_31:
        /*00c0*/ 	.byte	0x04, 0x2f
        /*00c2*/ 	.short	(.L_33 - .L_32)
	.align		4
.L_32:
        /*00c4*/ 	.word	index@(copy_n_2049_to_2304__kernel)
        /*00c8*/ 	.word	0x00000020


	//----- nvinfo : EIATTR_FRAME_SIZE
	.align		4
.L_33:
        /*00cc*/ 	.byte	0x04, 0x11
        /*00ce*/ 	.short	(.L_35 - .L_34)
	.align		4
.L_34:
        /*00d0*/ 	.word	index@(copy_n_2049_to_2304__kernel)
        /*00d4*/ 	.word	0x00000000


	//----- nvinfo : EIATTR_REGCOUNT
	.align		4
.L_35:
        /*00d8*/ 	.byte	0x04, 0x2f
        /*00da*/ 	.short	(.L_37 - .L_36)
	.align		4
.L_36:
        /*00dc*/ 	.word	index@(copy_n_2305_to_2560__kernel)
        /*00e0*/ 	.word	0x00000020


	//----- nvinfo : EIATTR_FRAME_SIZE
	.align		4
.L_37:
        /*00e4*/ 	.byte	0x04, 0x11
        /*00e6*/ 	.short	(.L_39 - .L_38)
	.align		4
.L_38:
        /*00e8*/ 	.word	index@(copy_n_2305_to_2560__kernel)
        /*00ec*/ 	.word	0x00000000


	//----- nvinfo : EIATTR_REGCOUNT
	.align		4
.L_39:
        /*00f0*/ 	.byte	0x04, 0x2f
        /*00f2*/ 	.short	(.L_41 - .L_40)
	.align		4
.L_40:
        /*00f4*/ 	.word	index@(copy_n_2561_to_2816__kernel)
        /*00f8*/ 	.word	0x00000020


	//----- nvinfo : EIATTR_FRAME_SIZE
	.align		4
.L_41:
        /*00fc*/ 	.byte	0x04, 0x11
        /*00fe*/ 	.short	(.L_43 - .L_42)
	.align		4
.L_42:
        /*0100*/ 	.word	index@(copy_n_2561_to_2816__kernel)
        /*0104*/ 	.word	0x00000000


	//----- nvinfo : EIATTR_REGCOUNT
	.align		4
.L_43:
        /*0108*/ 	.byte	0x04, 0x2f
        /*010a*/ 	.short	(.L_45 - .L_44)
	.align		4
.L_44:
        /*010c*/ 	.word	index@(copy_n_2817_to_3072__kernel)
        /*0110*/ 	.word	0x00000020


	//----- nvinfo : EIATTR_FRAME_SIZE
	.align		4
.L_45:
        /*0114*/ 	.byte	0x04, 0x11
        /*0116*/ 	.short	(.L_47 - .L_46)
	.align		4
.L_46:
        /*0118*/ 	.word	index@(copy_n_2817_to_3072__kernel)
        /*011c*/ 	.word	0x00000000


	//----- nvinfo : EIATTR_REGCOUNT
	.align		4
.L_47:
        /*0120*/ 	.byte	0x04, 0x2f
        /*0122*/ 	.short	(.L_49 - .L_48)
	.align		4
.L_48:
        /*0124*/ 	.word	index@(copy_n_3073_to_3328__kernel)
        /*0128*/ 	.word	0x00000018


	//----- nvinfo : EIATTR_FRAME_SIZE
	.align		4
.L_49:
        /*012c*/ 	.byte	0x04, 0x11
        /*012e*/ 	.short	(.L_51 - .L_50)
	.align		4
.L_50:
        /*0130*/ 	.word	index@(copy_n_3073_to_3328__kernel)
        /*0134*/ 	.word	0x00000000


	//----- nvinfo : EIATTR_REGCOUNT
	.align		4
.L_51:
        /*0138*/ 	.byte	0x04, 0x2f
        /*013a*/ 	.short	(.L_53 - .L_52)
	.align		4
.L_52:
        /*013c*/ 	.word	index@(copy_n_3329_to_3584__kernel)
        /*0140*/ 	.word	0x00000020


	//----- nvinfo : EIATTR_FRAME_SIZE
	.align		4
.L_53:
        /*0144*/ 	.byte	0x04, 0x11
        /*0146*/ 	.short	(.L_55 - .L_54)
	.align		4
.L_54:
        /*0148*/ 	.word	index@(copy_n_3329_to_3584__kernel)
        /*014c*/ 	.word	0x00000000


	//----- nvinfo : EIATTR_REGCOUNT
	.align		4
.L_55:
        /*0150*/ 	.byte	0x04, 0x2f
        /*0152*/ 	.short	(.L_57 - .L_56)
	.align		4
.L_56:
        /*0154*/ 	.word	index@(copy_n_3585_to_3840__kernel)
        /*0158*/ 	.word	0x00000020


	//----- nvinfo : EIATTR_FRAME_SIZE
	.align		4
.L_57:
        /*015c*/ 	.byte	0x04, 0x11
        /*015e*/ 	.short	(.L_59 - .L_58)
	.align		4
.L_58:
        /*0160*/ 	.word	index@(copy_n_3585_to_3840__kernel)
        /*0164*/ 	.word	0x00000000


	//----- nvinfo : EIATTR_REGCOUNT
	.align		4
.L_59:
        /*0168*/ 	.byte	0x04, 0x2f
        /*016a*/ 	.short	(.L_61 - .L_60)
	.align		4
.L_60:
        /*016c*/ 	.word	index@(copy_n_3841_to_4096__kernel)
        /*0170*/ 	.word	0x00000028


	//----- nvinfo : EIATTR_FRAME_SIZE
	.align		4
.L_61:
        /*0174*/ 	.byte	0x04, 0x11
        /*0176*/ 	.short	(.L_63 - .L_62)
	.align		4
.L_62:
        /*0178*/ 	.word	index@(copy_n_3841_to_4096__kernel)
        /*017c*/ 	.word	0x00000000


	//----- nvinfo : EIATTR_MIN_STACK_SIZE
	.align		4
.L_63:
        /*0180*/ 	.byte	0x04, 0x12
        /*0182*/ 	.short	(.L_65 - .L_64)
	.align		4
.L_64:
        /*0184*/ 	.word	index@(copy_n_3841_to_4096__kernel)
        /*0188*/ 	.word	0x00000000


	//----- nvinfo : EIATTR_MIN_STACK_SIZE
	.align		4
.L_65:
        /*018c*/ 	.byte	0x04, 0x12
        /*018e*/ 	.short	(.L_67 - .L_66)
	.align		4
.L_66:
        /*0190*/ 	.word	index@(copy_n_3585_to_3840__kernel)
        /*0194*/ 	.word	0x00000000


	//----- nvinfo : EIATTR_MIN_STACK_SIZE
	.align		4
.L_67:
        /*0198*/ 	.byte	0x04, 0x12
        /*019a*/ 	.short	(.L_69 - .L_68)
	.align		4
.L_68:
        /*019c*/ 	.word	index@(copy_n_3329_to_3584__kernel)
        /*01a0*/ 	.word	0x00000000


	//----- nvinfo : EIATTR_MIN_STACK_SIZE
	.align		4
.L_69:
        /*01a4*/ 	.byte	0x04, 0x12
        /*01a6*/ 	.short	(.L_71 - .L_70)
	.align		4
.L_70:
        /*01a8*/ 	.word	index@(copy_n_3073_to_3328__kernel)
        /*01ac*/ 	.word	0x00000000


	//----- nvinfo : EIATTR_MIN_STACK_SIZE
	.align		4
.L_71:
        /*01b0*/ 	.byte	0x04, 0x12
        /*01b2*/ 	.short	(.L_73 - .L_72)
	.align		4
.L_72:
        /*01b4*/ 	.word	index@(copy_n_2817_to_3072__kernel)
        /*01b8*/ 	.word	0x00000000


	//----- nvinfo : EIATTR_MIN_STACK_SIZE
	.align		4
.L_73:
        /*01bc*/ 	.byte	0x04, 0x12
        /*01be*/ 	.short	(.L_75 - .L_74)
	.align		4
.L_74:
        /*01c0*/ 	.word	index@(copy_n_2561_to_2816__kernel)
        /*01c4*/ 	.word	0x00000000


	//----- nvinfo : EIATTR_MIN_STACK_SIZE
	.align		4
.L_75:
        /*01c8*/ 	.byte	0x04, 0x12
        /*01ca*/ 	.short	(.L_77 - .L_76)
	.align		4
.L_76:
        /*01cc*/ 	.word	index@(copy_n_2305_to_2560__kernel)
        /*01d0*/ 	.word	0x00000000


	//----- nvinfo : EIATTR_MIN_STACK_SIZE
	.align		4
.L_77:
        /*01d4*/ 	.byte	0x04, 0x12
        /*01d6*/ 	.short	(.L_79 - .L_78)
	.align		4
.L_78:
        /*01d8*/ 	.word	index@(copy_n_2049_to_2304__kernel)
        /*01dc*/ 	.word	0x00000000


	//----- nvinfo : EIATTR_MIN_STACK_SIZE
	.align		4
.L_79:
        /*01e0*/ 	.byte	0x04, 0x12
        /*01e2*/ 	.short	(.L_81 - .L_80)
	.align		4
.L_80:
        /*01e4*/ 	.word	index@(copy_n_1793_to_2048__kernel)
        /*01e8*/ 	.word	0x00000000


	//----- nvinfo : EIATTR_MIN_STACK_SIZE
	.align		4
.L_81:
        /*01ec*/ 	.byte	0x04, 0x12
        /*01ee*/ 	.short	(.L_83 - .L_82)
	.align		4
.L_82:
        /*01f0*/ 	.word	index@(copy_n_1537_to_1792__kernel)
        /*01f4*/ 	.word	0x00000000


	//----- nvinfo : EIATTR_MIN_STACK_SIZE
	.align		4
.L_83:
        /*01f8*/ 	.byte	0x04, 0x12
        /*01fa*/ 	.short	(.L_85 - .L_84)
	.align		4
.L_84:
        /*01fc*/ 	.word	index@(copy_n_1281_to_1536__kernel)
        /*0200*/ 	.word	0x00000000


	//----- nvinfo : EIATTR_MIN_STACK_SIZE
	.align		4
.L_85:
        /*0204*/ 	.byte	0x04, 0x12
        /*0206*/ 	.short	(.L_87 - .L_86)
	.align		4
.L_86:
        /*0208*/ 	.word	index@(copy_n_1025_to_1280__kernel)
        /*020c*/ 	.word	0x00000000


	//----- nvinfo : EIATTR_MIN_STACK_SIZE
	.align		4
.L_87:
        /*0210*/ 	.byte	0x04, 0x12
        /*0212*/ 	.short	(.L_89 - .L_88)
	.align		4
.L_88:
        /*0214*/ 	.word	index@(copy_n_769_to_1024__kernel)
        /*0218*/ 	.word	0x00000000


	//----- nvinfo : EIATTR_MIN_STACK_SIZE
	.align		4
.L_89:
        /*021c*/ 	.byte	0x04, 0x12
        /*021e*/ 	.short	(.L_91 - .L_90)
	.align		4
.L_90:
        /*0220*/ 	.word	index@(copy_n_513_to_768__kernel)
        /*0224*/ 	.word	0x00000000


	//----- nvinfo : EIATTR_MIN_STACK_SIZE
	.align		4
.L_91:
        /*0228*/ 	.byte	0x04, 0x12
        /*022a*/ 	.short	(.L_93 - .L_92)
	.align		4
.L_92:
        /*022c*/ 	.word	index@(copy_n_257_to_512__kernel)
        /*0230*/ 	.word	0x00000000


	//----- nvinfo : EIATTR_MIN_STACK_SIZE
	.align		4
.L_93:
        /*0234*/ 	.byte	0x04, 0x12
        /*0236*/ 	.short	(.L_95 - .L_94)
	.align		4
.L_94:
        /*0238*/ 	.word	index@(copy_n_1_to_256__kernel)
        /*023c*/ 	.word	0x00000000
.L_95:


//--------------------- .nv.compat                --------------------------
	.section	.nv.compat,"",@"SHT_CUDA_COMPAT_INFO"
	.align	4
        /*0000*/ 	.byte	0x02, 0x09, 0x00, 0x00, 0x02, 0x02, 0x01, 0x00, 0x02, 0x05, 0x05, 0x00, 0x03, 0x07, 0x01, 0x01
        /*0010*/ 	.byte	0x02, 0x03, 0x00, 0x00, 0x02, 0x06, 0x01, 0x00, 0x04, 0x0b, 0x08, 0x00, 0x09, 0x00, 0x00, 0x00
        /*0020*/ 	.byte	0x00, 0x00, 0x00, 0x00


//--------------------- .nv.info.copy_n_3841_to_4096__kernel --------------------------
	.section	.nv.info.copy_n_3841_to_4096__kernel,"",@"SHT_CUDA_INFO"
	.sectionflags	@""
	.align	4


	//----- nvinfo : EIATTR_CUDA_API_VERSION
	.align		4
        /*0000*/ 	.byte	0x04, 0x37
        /*0002*/ 	.short	(.L_97 - .L_96)
.L_96:
        /*0004*/ 	.word	0x00000082


	//----- nvinfo : EIATTR_KPARAM_INFO
	.align		4
.L_97:
        /*0008*/ 	.byte	0x04, 0x17
        /*000a*/ 	.short	(.L_99 - .L_98)
.L_98:
        /*000c*/ 	.word	0x00000000
        /*0010*/ 	.short	0x0002
        /*0012*/ 	.short	0x0010
        /*0014*/ 	.byte	0x00, 0xf0, 0x21, 0x00


	//----- nvinfo : EIATTR_KPARAM_INFO
	.align		4
.L_99:
        /*0018*/ 	.byte	0x04, 0x17
        /*001a*/ 	.short	(.L_101 - .L_100)
.L_100:
        /*001c*/ 	.word	0x00000000
        /*0020*/ 	.short	0x0001
        /*0022*/ 	.short	0x0008
        /*0024*/ 	.byte	0x00, 0xf5, 0x21, 0x00


	//----- nvinfo : EIATTR_KPARAM_INFO
	.align		4
.L_101:
        /*0028*/ 	.byte	0x04, 0x17
        /*002a*/ 	.short	(.L_103 - .L_102)
.L_102:
        /*002c*/ 	.word	0x00000000
        /*0030*/ 	.short	0x0000
        /*0032*/ 	.short	0x0000
        /*0034*/ 	.byte	0x00, 0xf5, 0x21, 0x00


	//----- nvinfo : EIATTR_SPARSE_MMA_MASK
	.align		4
.L_103:
        /*0038*/ 	.byte	0x03, 0x50
        /*003a*/ 	.short	0x0000


	//----- nvinfo : EIATTR_MAXREG_COUNT
	.align		4
        /*003c*/ 	.byte	0x03, 0x1b
        /*003e*/ 	.short	0x00ff


	//----- nvinfo : EIATTR_MERCURY_ISA_VERSION
	.align		4
        /*0040*/ 	.byte	0x03, 0x5f
        /*0042*/ 	.short	0x0101


	//----- nvinfo : EIATTR_VRC_CTA_INIT_COUNT
	.align		4
        /*0044*/ 	.byte	0x02, 0x4a
	.zero		1
	.zero		1


	//----- nvinfo : EIATTR_EXIT_INSTR_OFFSETS
	.align		4
        /*0048*/ 	.byte	0x04, 0x1c
        /*004a*/ 	.short	(.L_105 - .L_104)


	//   ....[0]....
.L_104:
        /*004c*/ 	.word	0x00000080


	//   ....[1]....
        /*0050*/ 	.word	0x000006b0


	//   ....[2]....
        /*0054*/ 	.word	0x00000c30


	//   ....[3]....
        /*0058*/ 	.word	0x00000f00


	//   ....[4]....
        /*005c*/ 	.word	0x00000f70


	//   ....[5]....
        /*0060*/ 	.word	0x00001050


	//----- nvinfo : EIATTR_MAX_THREADS
	.align		4
.L_105:
        /*0064*/ 	.byte	0x04, 0x05
        /*0066*/ 	.short	(.L_107 - .L_106)
.L_106:
        /*0068*/ 	.word	0x00000100
        /*006c*/ 	.word	0x00000001
        /*0070*/ 	.word	0x00000001


	//----- nvinfo : EIATTR_CBANK_PARAM_SIZE
	.align		4
.L_107:
        /*0074*/ 	.byte	0x03, 0x19
        /*0076*/ 	.short	0x0018


	//----- nvinfo : EIATTR_PARAM_CBANK
	.align		4
        /*0078*/ 	.byte	0x04, 0x0a
        /*007a*/ 	.short	(.L_109 - .L_108)
	.align		4
.L_108:
        /*007c*/ 	.word	index@(.nv.constant0.copy_n_3841_to_4096__kernel)
        /*0080*/ 	.short	0x0380
        /*0082*/ 	.short	0x0018


	//----- nvinfo : EIATTR_SW_WAR
	.align		4
.L_109:
        /*0084*/ 	.byte	0x04, 0x36
        /*0086*/ 	.short	(.L_111 - .L_110)
.L_110:
        /*0088*/ 	.word	0x00000008
.L_111:


//--------------------- .nv.info.copy_n_3585_to_3840__kernel --------------------------
	.section	.nv.info.copy_n_3585_to_3840__kernel,"",@"SHT_CUDA_INFO"
	.sectionflags	@""
	.align	4


	//----- nvinfo : EIATTR_CUDA_API_VERSION
	.align		4
        /*0000*/ 	.byte	0x04, 0x37
        /*0002*/ 	.short	(.L_113 - .L_112)
.L_112:
        /*0004*/ 	.word	0x00000082


	//----- nvinfo : EIATTR_KPARAM_INFO
	.align		4
.L_113:
        /*0008*/ 	.byte	0x04, 0x17
        /*000a*/ 	.short	(.L_115 - .L_114)
.L_114:
        /*000c*/ 	.word	0x00000000
        /*0010*/ 	.short	0x0002
        /*0012*/ 	.short	0x0010
        /*0014*/ 	.byte	0x00, 0xf0, 0x21, 0x00


	//----- nvinfo : EIATTR_KPARAM_INFO
	.align		4
.L_115:
        /*0018*/ 	.byte	0x04, 0x17
        /*001a*/ 	.short	(.L_117 - .L_116)
.L_116:
        /*001c*/ 	.word	0x00000000
        /*0020*/ 	.short	0x0001
        /*0022*/ 	.short	0x0008
        /*0024*/ 	.byte	0x00, 0xf5, 0x21, 0x00


	//----- nvinfo : EIATTR_KPARAM_INFO
	.align		4
.L_117:
        /*0028*/ 	.byte	0x04, 0x17
        /*002a*/ 	.short	(.L_119 - .L_118)
.L_118:
        /*002c*/ 	.word	0x00000000
        /*0030*/ 	.short	0x0000
        /*0032*/ 	.short	0x0000
        /*0034*/ 	.byte	0x00, 0xf5, 0x21, 0x00


	//----- nvinfo : EIATTR_SPARSE_MMA_MASK
	.align		4
.L_119:
        /*0038*/ 	.byte	0x03, 0x50
        /*003a*/ 	.short	0x0000


	//----- nvinfo : EIATTR_MAXREG_COUNT
	.align		4
        /*003c*/ 	.byte	0x03, 0x1b
        /*003e*/ 	.short	0x00ff


	//----- nvinfo : EIATTR_MERCURY_ISA_VERSION
	.align		4
        /*0040*/ 	.byte	0x03, 0x5f
        /*0042*/ 	.short	0x0101


	//----- nvinfo : EIATTR_VRC_CTA_INIT_COUNT
	.align		4
        /*0044*/ 	.byte	0x02, 0x4a
	.zero		1
	.zero		1


	//----- nvinfo : EIATTR_EXIT_INSTR_OFFSETS
	.align		4
        /*0048*/ 	.byte	0x04, 0x1c
        /*004a*/ 	.short	(.L_121 - .L_120)


	//   ....[0]....
.L_120:
        /*004c*/ 	.word	0x000001c0


	//   ....[1]....
        /*0050*/ 	.word	0x000007f0


	//   ....[2]....
        /*0054*/ 	.word	0x00000d70


	//   ....[3]....
        /*0058*/ 	.word	0x00001060


	//   ....[4]....
        /*005c*/ 	.word	0x000010d0


	//   ....[5]....
        /*0060*/ 	.word	0x000011b0


	//----- nvinfo : EIATTR_MAX_THREADS
	.align		4
.L_121:
        /*0064*/ 	.byte	0x04, 0x05
        /*0066*/ 	.short	(.L_123 - .L_122)
.L_122:
        /*0068*/ 	.word	0x00000100
        /*006c*/ 	.word	0x00000001
        /*0070*/ 	.word	0x00000001


	//----- nvinfo : EIATTR_CBANK_PARAM_SIZE
	.align		4
.L_123:
        /*0074*/ 	.byte	0x03, 0x19
        /*0076*/ 	.short	0x0018


	//----- nvinfo : EIATTR_PARAM_CBANK
	.align		4
        /*0078*/ 	.byte	0x04, 0x0a
        /*007a*/ 	.short	(.L_125 - .L_124)
	.align		4
.L_124:
        /*007c*/ 	.word	index@(.nv.constant0.copy_n_3585_to_3840__kernel)
        /*0080*/ 	.short	0x0380
        /*0082*/ 	.short	0x0018


	//----- nvinfo : EIATTR_SW_WAR
	.align		4
.L_125:
        /*0084*/ 	.byte	0x04, 0x36
        /*0086*/ 	.short	(.L_127 - .L_126)
.L_126:
        /*0088*/ 	.word	0x00000008
.L_127:


//--------------------- .nv.info.copy_n_3329_to_3584__kernel --------------------------
	.section	.nv.info.copy_n_3329_to_3584__kernel,"",@"SHT_CUDA_INFO"
	.sectionflags	@""
	.align	4


	//----- nvinfo : EIATTR_CUDA_API_VERSION
	.align		4
        /*0000*/ 	.byte	0x04, 0x37
        /*0002*/ 	.short	(.L_129 - .L_128)
.L_128:
        /*0004*/ 	.word	0x00000082


	//----- nvinfo : EIATTR_KPARAM_INFO
	.align		4
.L_129:
        /*0008*/ 	.byte	0x04, 0x17
        /*000a*/ 	.short	(.L_131 - .L_130)
.L_130:
        /*000c*/ 	.word	0x00000000
        /*0010*/ 	.short	0x0002
        /*0012*/ 	.short	0x0010
        /*0014*/ 	.byte	0x00, 0xf0, 0x21, 0x00


	//----- nvinfo : EIATTR_KPARAM_INFO
	.align		4
.L_131:
        /*0018*/ 	.byte	0x04, 0x17
        /*001a*/ 	.short	(.L_133 - .L_132)
.L_132:
        /*001c*/ 	.word	0x00000000
        /*0020*/ 	.short	0x0001
        /*0022*/ 	.short	0x0008
        /*0024*/ 	.byte	0x00, 0xf5, 0x21, 0x00


	//----- nvinfo : EIATTR_KPARAM_INFO
	.align		4
.L_133:
        /*0028*/ 	.byte	0x04, 0x17
        /*002a*/ 	.short	(.L_135 - .L_134)
.L_134:
        /*002c*/ 	.word	0x00000000
        /*0030*/ 	.short	0x0000
        /*0032*/ 	.short	0x0000
        /*0034*/ 	.byte	0x00, 0xf5, 0x21, 0x00


	//----- nvinfo : EIATTR_SPARSE_MMA_MASK
	.align		4
.L_135:
        /*0038*/ 	.byte	0x03, 0x50
        /*003a*/ 	.short	0x0000


	//----- nvinfo : EIATTR_MAXREG_COUNT
	.align		4
        /*003c*/ 	.byte	0x03, 0x1b
        /*003e*/ 	.short	0x00ff


	//----- nvinfo : EIATTR_MERCURY_ISA_VERSION
	.align		4
        /*0040*/ 	.byte	0x03, 0x5f
        /*0042*/ 	.short	0x0101


	//----- nvinfo : EIATTR_VRC_CTA_INIT_COUNT
	.align		4
        /*0044*/ 	.byte	0x02, 0x4a
	.zero		1
	.zero		1


	//----- nvinfo : EIATTR_EXIT_INSTR_OFFSETS
	.align		4
        /*0048*/ 	.byte	0x04, 0x1c
        /*004a*/ 	.short	(.L_137 - .L_136)


	//   ....[0]....
.L_136:
        /*004c*/ 	.word	0x000001a0


	//   ....[1]....
        /*0050*/ 	.word	0x000007d0


	//   ....[2]....
        /*0054*/ 	.word	0x00000d50


	//   ....[3]....
        /*0058*/ 	.word	0x00001040


	//   ....[4]....
        /*005c*/ 	.word	0x000010b0


	//   ....[5]....
        /*0060*/ 	.word	0x00001190


	//----- nvinfo : EIATTR_MAX_THREADS
	.align		4
.L_137:
        /*0064*/ 	.byte	0x04, 0x05
        /*0066*/ 	.short	(.L_139 - .L_138)
.L_138:
        /*0068*/ 	.word	0x00000100
        /*006c*/ 	.word	0x00000001
        /*0070*/ 	.word	0x00000001


	//----- nvinfo : EIATTR_CBANK_PARAM_SIZE
	.align		4
.L_139:
        /*0074*/ 	.byte	0x03, 0x19
        /*0076*/ 	.short	0x0018


	//----- nvinfo : EIATTR_PARAM_CBANK
	.align		4
        /*0078*/ 	.byte	0x04, 0x0a
        /*007a*/ 	.short	(.L_141 - .L_140)
	.align		4
.L_140:
        /*007c*/ 	.word	index@(.nv.constant0.copy_n_3329_to_3584__kernel)
        /*0080*/ 	.short	0x0380
        /*0082*/ 	.short	0x0018


	//----- nvinfo : EIATTR_SW_WAR
	.align		4
.L_141:
        /*0084*/ 	.byte	0x04, 0x36
        /*0086*/ 	.short	(.L_143 - .L_142)
.L_142:
        /*0088*/ 	.word	0x00000008
.L_143:


//--------------------- .nv.info.copy_n_3073_to_3328__kernel --------------------------
	.section	.nv.info.copy_n_3073_to_3328__kernel,"",@"SHT_CUDA_INFO"
	.sectionflags	@""
	.align	4


	//----- nvinfo : EIATTR_CUDA_API_VERSION
	.align		4
        /*0000*/ 	.byte	0x04, 0x37
        /*0002*/ 	.short	(.L_145 - .L_144)
.L_144:
        /*0004*/ 	.word	0x00000082


	//----- nvinfo : EIATTR_KPARAM_INFO
	.align		4
.L_145:
        /*0008*/ 	.byte	0x04, 0x17
        /*000a*/ 	.short	(.L_147 - .L_146)
.L_146:
        /*000c*/ 	.word	0x00000000
        /*0010*/ 	.short	0x0002
        /*0012*/ 	.short	0x0010
        /*0014*/ 	.byte	0x00, 0xf0, 0x21, 0x00


	//----- nvinfo : EIATTR_KPARAM_INFO
	.align		4
.L_147:
        /*0018*/ 	.byte	0x04, 0x17
        /*001a*/ 	.short	(.L_149 - .L_148)
.L_148:
        /*001c*/ 	.word	0x00000000
        /*0020*/ 	.short	0x0001
        /*0022*/ 	.short	0x0008
        /*0024*/ 	.byte	0x00, 0xf5, 0x21, 0x00


	//----- nvinfo : EIATTR_KPARAM_INFO
	.align		4
.L_149:
        /*0028*/ 	.byte	0x04, 0x17
        /*002a*/ 	.short	(.L_151 - .L_150)
.L_150:
        /*002c*/ 	.word	0x00000000
        /*0030*/ 	.short	0x0000
        /*0032*/ 	.short	0x0000
        /*0034*/ 	.byte	0x00, 0xf5, 0x21, 0x00


	//----- nvinfo : EIATTR_SPARSE_MMA_MASK
	.align		4
.L_151:
        /*0038*/ 	.byte	0x03, 0x50
        /*003a*/ 	.short	0x0000


	//----- nvinfo : EIATTR_MAXREG_COUNT
	.align		4
        /*003c*/ 	.byte	0x03, 0x1b
        /*003e*/ 	.short	0x00ff


	//----- nvinfo : EIATTR_MERCURY_ISA_VERSION
	.align		4
        /*0040*/ 	.byte	0x03, 0x5f
        /*0042*/ 	.short	0x0101


	//----- nvinfo : EIATTR_VRC_CTA_INIT_COUNT
	.align		4
        /*0044*/ 	.byte	0x02, 0x4a
	.zero		1
	.zero		1


	//----- nvinfo : EIATTR_EXIT_INSTR_OFFSETS
	.align		4
        /*0048*/ 	.byte	0x04, 0x1c
        /*004a*/ 	.short	(.L_153 - .L_152)


	//   ....[0]....
.L_152:
        /*004c*/ 	.word	0x000002c0


	//   ....[1]....
        /*0050*/ 	.word	0x00000d50


	//   ....[2]....
        /*0054*/ 	.word	0x00000f30


	//----- nvinfo : EIATTR_MAX_THREADS
	.align		4
.L_153:
        /*0058*/ 	.byte	0x04, 0x05
        /*005a*/ 	.short	(.L_155 - .L_154)
.L_154:
        /*005c*/ 	.word	0x00000100
        /*0060*/ 	.word	0x00000001
        /*0064*/ 	.word	0x00000001


	//----- nvinfo : EIATTR_CBANK_PARAM_SIZE
	.align		4
.L_155:
        /*0068*/ 	.byte	0x03, 0x19
        /*006a*/ 	.short	0x0018


	//----- nvinfo : EIATTR_PARAM_CBANK
	.align		4
        /*006c*/ 	.byte	0x04, 0x0a
        /*006e*/ 	.short	(.L_157 - .L_156)
	.align		4
.L_156:
        /*0070*/ 	.word	index@(.nv.constant0.copy_n_3073_to_3328__kernel)
        /*0074*/ 	.short	0x0380
        /*0076*/ 	.short	0x0018


	//----- nvinfo : EIATTR_SW_WAR
	.align		4
.L_157:
        /*0078*/ 	.byte	0x04, 0x36
        /*007a*/ 	.short	(.L_159 - .L_158)
.L_158:
        /*007c*/ 	.word	0x00000008
.L_159:


//--------------------- .nv.info.copy_n_2817_to_3072__kernel --------------------------
	.section	.nv.info.copy_n_2817_to_3072__kernel,"",@"SHT_CUDA_INFO"
	.sectionflags	@""
	.align	4


	//----- nvinfo : EIATTR_CUDA_API_VERSION
	.align		4
        /*0000*/ 	.byte	0x04, 0x37
        /*0002*/ 	.short	(.L_161 - .L_160)
.L_160:
        /*0004*/ 	.word	0x00000082


	//----- nvinfo : EIATTR_KPARAM_INFO
	.align		4
.L_161:
        /*0008*/ 	.byte	0x04, 0x17
        /*000a*/ 	.short	(.L_163 - .L_162)
.L_162:
        /*000c*/ 	.word	0x00000000
        /*0010*/ 	.short	0x0002
        /*0012*/ 	.short	0x0010
        /*0014*/ 	.byte	0x00, 0xf0, 0x21, 0x00


	//----- nvinfo : EIATTR_KPARAM_INFO
	.align		4
.L_163:
        /*0018*/ 	.byte	0x04, 0x17
        /*001a*/ 	.short	(.L_165 - .L_164)
.L_164:
        /*001c*/ 	.word	0x00000000
        /*0020*/ 	.short	0x0001
        /*0022*/ 	.short	0x0008
        /*0024*/ 	.byte	0x00, 0xf5, 0x21, 0x00


	//----- nvinfo : EIATTR_KPARAM_INFO
	.align		4
.L_165:
        /*0028*/ 	.byte	0x04, 0x17
        /*002a*/ 	.short	(.L_167 - .L_166)
.L_166:
        /*002c*/ 	.word	0x00000000
        /*0030*/ 	.short	0x0000
        /*0032*/ 	.short	0x0000
        /*0034*/ 	.byte	0x00, 0xf5, 0x21, 0x00


	//----- nvinfo : EIATTR_SPARSE_MMA_MASK
	.align		4
.L_167:
        /*0038*/ 	.byte	0x03, 0x50
        /*003a*/ 	.short	0x0000


	//----- nvinfo : EIATTR_MAXREG_COUNT
	.align		4
        /*003c*/ 	.byte	0x03, 0x1b
        /*003e*/ 	.short	0x00ff


	//----- nvinfo : EIATTR_MERCURY_ISA_VERSION
	.align		4
        /*0040*/ 	.byte	0x03, 0x5f
        /*0042*/ 	.short	0x0101


	//----- nvinfo : EIATTR_VRC_CTA_INIT_COUNT
	.align		4
        /*0044*/ 	.byte	0x02, 0x4a
	.zero		1
	.zero		1


	//----- nvinfo : EIATTR_EXIT_INSTR_OFFSETS
	.align		4
        /*0048*/ 	.byte	0x04, 0x1c
        /*004a*/ 	.short	(.L_169 - .L_168)


	//   ....[0]....
.L_168:
        /*004c*/ 	.word	0x000001a0


	//   ....[1]....
        /*0050*/ 	.word	0x00000930


	//   ....[2]....
        /*0054*/ 	.word	0x00000cc0


	//   ....[3]....
        /*0058*/ 	.word	0x00000e80


	//   ....[4]....
        /*005c*/ 	.word	0x00000eb0


	//----- nvinfo : EIATTR_MAX_THREADS
	.align		4
.L_169:
        /*0060*/ 	.byte	0x04, 0x05
        /*0062*/ 	.short	(.L_171 - .L_170)
.L_170:
        /*0064*/ 	.word	0x00000100
        /*0068*/ 	.word	0x00000001
        /*006c*/ 	.word	0x00000001


	//----- nvinfo : EIATTR_CBANK_PARAM_SIZE
	.align		4
.L_171:
        /*0070*/ 	.byte	0x03, 0x19
        /*0072*/ 	.short	0x0018


	//----- nvinfo : EIATTR_PARAM_CBANK
	.align		4
        /*0074*/ 	.byte	0x04, 0x0a
        /*0076*/ 	.short	(.L_173 - .L_172)
	.align		4
.L_172:
        /*0078*/ 	.word	index@(.nv.constant0.copy_n_2817_to_3072__kernel)
        /*007c*/ 	.short	0x0380
        /*007e*/ 	.short	0x0018


	//----- nvinfo : EIATTR_SW_WAR
	.align		4
.L_173:
        /*0080*/ 	.byte	0x04, 0x36
        /*0082*/ 	.short	(.L_175 - .L_174)
.L_174:
        /*0084*/ 	.word	0x00000008
.L_175:


//--------------------- .nv.info.copy_n_2561_to_2816__kernel --------------------------
	.section	.nv.info.copy_n_2561_to_2816__kernel,"",@"SHT_CUDA_INFO"
	.sectionflags	@""
	.align	4


	//----- nvinfo : EIATTR_CUDA_API_VERSION
	.align		4
        /*0000*/ 	.byte	0x04, 0x37
        /*0002*/ 	.short	(.L_177 - .L_176)
.L_176:
        /*0004*/ 	.word	0x00000082


	//----- nvinfo : EIATTR_KPARAM_INFO
	.align		4
.L_177:
        /*0008*/ 	.byte	0x04, 0x17
        /*000a*/ 	.short	(.L_179 - .L_178)
.L_178:
        /*000c*/ 	.word	0x00000000
        /*0010*/ 	.short	0x0002
        /*0012*/ 	.short	0x0010
        /*0014*/ 	.byte	0x00, 0xf0, 0x21, 0x00


	//----- nvinfo : EIATTR_KPARAM_INFO
	.align		4
.L_179:
        /*0018*/ 	.byte	0x04, 0x17
        /*001a*/ 	.short	(.L_181 - .L_180)
.L_180:
        /*001c*/ 	.word	0x00000000
        /*0020*/ 	.short	0x0001
        /*0022*/ 	.short	0x0008
        /*0024*/ 	.byte	0x00, 0xf5, 0x21, 0x00


	//----- nvinfo : EIATTR_KPARAM_INFO
	.align		4
.L_181:
        /*0028*/ 	.byte	0x04, 0x17
        /*002a*/ 	.short	(.L_183 - .L_182)
.L_182:
        /*002c*/ 	.word	0x00000000
        /*0030*/ 	.short	0x0000
        /*0032*/ 	.short	0x0000
        /*0034*/ 	.byte	0x00, 0xf5, 0x21, 0x00


	//----- nvinfo : EIATTR_SPARSE_MMA_MASK
	.align		4
.L_183:
        /*0038*/ 	.byte	0x03, 0x50
        /*003a*/ 	.short	0x0000


	//----- nvinfo : EIATTR_MAXREG_COUNT
	.align		4
        /*003c*/ 	.byte	0x03, 0x1b
        /*003e*/ 	.short	0x00ff


	//----- nvinfo : EIATTR_MERCURY_ISA_VERSION
	.align		4
        /*0040*/ 	.byte	0x03, 0x5f
        /*0042*/ 	.short	0x0101


	//----- nvinfo : EIATTR_VRC_CTA_INIT_COUNT
	.align		4
        /*0044*/ 	.byte	0x02, 0x4a
	.zero		1
	.zero		1


	//----- nvinfo : EIATTR_EXIT_INSTR_OFFSETS
	.align		4
        /*0048*/ 	.byte	0x04, 0x1c
        /*004a*/ 	.short	(.L_185 - .L_184)


	//   ....[0]....
.L_184:
        /*004c*/ 	.word	0x000001a0


	//   ....[1]....
        /*0050*/ 	.word	0x000007d0


	//   ....[2]....
        /*0054*/ 	.word	0x00000d50


	//   ....[3]....
        /*0058*/ 	.word	0x00001040


	//   ....[4]....
        /*005c*/ 	.word	0x000010b0


	//   ....[5]....
        /*0060*/ 	.word	0x00001190


	//----- nvinfo : EIATTR_MAX_THREADS
	.align		4
.L_185:
        /*0064*/ 	.byte	0x04, 0x05
        /*0066*/ 	.short	(.L_187 - .L_186)
.L_186:
        /*0068*/ 	.word	0x00000100
        /*006c*/ 	.word	0x00000001
        /*0070*/ 	.word	0x00000001


	//----- nvinfo : EIATTR_CBANK_PARAM_SIZE
	.align		4
.L_187:
        /*0074*/ 	.byte	0x03, 0x19
        /*0076*/ 	.short	0x0018


	//----- nvinfo : EIATTR_PARAM_CBANK
	.align		4
        /*0078*/ 	.byte	0x04, 0x0a
        /*007a*/ 	.short	(.L_189 - .L_188)
	.align		4
.L_188:
        /*007c*/ 	.word	index@(.nv.constant0.copy_n_2561_to_2816__kernel)
        /*0080*/ 	.short	0x0380
        /*0082*/ 	.short	0x0018


	//----- nvinfo : EIATTR_SW_WAR
	.align		4
.L_189:
        /*0084*/ 	.byte	0x04, 0x36
        /*0086*/ 	.short	(.L_191 - .L_190)
.L_190:
        /*0088*/ 	.word	0x00000008
.L_191:


//--------------------- .nv.info.copy_n_2305_to_2560__kernel --------------------------
	.section	.nv.info.copy_n_2305_to_2560__kernel,"",@"SHT_CUDA_INFO"
	.sectionflags	@""
	.align	4


	//----- nvinfo : EIATTR_CUDA_API_VERSION
	.align		4
        /*0000*/ 	.byte	0x04, 0x37
        /*0002*/ 	.short	(.L_193 - .L_192)
.L_192:
        /*0004*/ 	.word	0x00000082


	//----- nvinfo : EIATTR_KPARAM_INFO
	.align		4
.L_193:
        /*0008*/ 	.byte	0x04, 0x17
        /*000a*/ 	.short	(.L_195 - .L_194)
.L_194:
        /*000c*/ 	.word	0x00000000
        /*0010*/ 	.short	0x0002
        /*0012*/ 	.short	0x0010
        /*0014*/ 	.byte	0x00, 0xf0, 0x21, 0x00


	//----- nvinfo : EIATTR_KPARAM_INFO
	.align		4
.L_195:
        /*0018*/ 	.byte	0x04, 0x17
        /*001a*/ 	.short	(.L_197 - .L_196)
.L_196:
        /*001c*/ 	.word	0x00000000
        /*0020*/ 	.short	0x0001
        /*0022*/ 	.short	0x0008
        /*0024*/ 	.byte	0x00, 0xf5, 0x21, 0x00


	//----- nvinfo : EIATTR_KPARAM_INFO
	.align		4
.L_197:
        /*0028*/ 	.byte	0x04, 0x17
        /*002a*/ 	.short	(.L_199 - .L_198)
.L_198:
        /*002c*/ 	.word	0x00000000
        /*0030*/ 	.short	0x0000
        /*0032*/ 	.short	0x0000
        /*0034*/ 	.byte	0x00, 0xf5, 0x21, 0x00


	//----- nvinfo : EIATTR_SPARSE_MMA_MASK
	.align		4
.L_199:
        /*0038*/ 	.byte	0x03, 0x50
        /*003a*/ 	.short	0x0000


	//----- nvinfo : EIATTR_MAXREG_COUNT
	.align		4
        /*003c*/ 	.byte	0x03, 0x1b
        /*003e*/ 	.short	0x00ff


	//----- nvinfo : EIATTR_MERCURY_ISA_VERSION
	.align		4
        /*0040*/ 	.byte	0x03, 0x5f
        /*0042*/ 	.short	0x0101


	//----- nvinfo : EIATTR_VRC_CTA_INIT_COUNT
	.align		4
        /*0044*/ 	.byte	0x02, 0x4a
	.zero		1
	.zero		1


	//----- nvinfo : EIATTR_EXIT_INSTR_OFFSETS
	.align		4
        /*0048*/ 	.byte	0x04, 0x1c
        /*004a*/ 	.short	(.L_201 - .L_200)


	//   ....[0]....
.L_200:
        /*004c*/ 	.word	0x000001a0


	//   ....[1]....
        /*0050*/ 	.word	0x000007d0


	//   ....[2]....
        /*0054*/ 	.word	0x00000d50


	//   ....[3]....
        /*0058*/ 	.word	0x00001040


	//   ....[4]....
        /*005c*/ 	.word	0x000010b0


	//   ....[5]....
        /*0060*/ 	.word	0x00001190


	//----- nvinfo : EIATTR_MAX_THREADS
	.align		4
.L_201:
        /*0064*/ 	.byte	0x04, 0x05
        /*0066*/ 	.short	(.L_203 - .L_202)
.L_202:
        /*0068*/ 	.word	0x00000100
        /*006c*/ 	.word	0x00000001
        /*0070*/ 	.word	0x00000001


	//----- nvinfo : EIATTR_CBANK_PARAM_SIZE
	.align		4
.L_203:
        /*0074*/ 	.byte	0x03, 0x19
        /*0076*/ 	.short	0x0018


	//----- nvinfo : EIATTR_PARAM_CBANK
	.align		4
        /*0078*/ 	.byte	0x04, 0x0a
        /*007a*/ 	.short	(.L_205 - .L_204)
	.align		4
.L_204:
        /*007c*/ 	.word	index@(.nv.constant0.copy_n_2305_to_2560__kernel)
        /*0080*/ 	.short	0x0380
        /*0082*/ 	.short	0x0018


	//----- nvinfo : EIATTR_SW_WAR
	.align		4
.L_205:
        /*0084*/ 	.byte	0x04, 0x36
        /*0086*/ 	.short	(.L_207 - .L_206)
.L_206:
        /*0088*/ 	.word	0x00000008
.L_207:


//--------------------- .nv.info.copy_n_2049_to_2304__kernel --------------------------
	.section	.nv.info.copy_n_2049_to_2304__kernel,"",@"SHT_CUDA_INFO"
	.sectionflags	@""
	.align	4


	//----- nvinfo : EIATTR_CUDA_API_VERSION
	.align		4
        /*0000*/ 	.byte	0x04, 0x37
        /*0002*/ 	.short	(.L_209 - .L_208)
.L_208:
        /*0004*/ 	.word	0x00000082


	//----- nvinfo : EIATTR_KPARAM_INFO
	.align		4
.L_209:
        /*0008*/ 	.byte	0x04, 0x17
        /*000a*/ 	.short	(.L_211 - .L_210)
.L_210:
        /*000c*/ 	.word	0x00000000
        /*0010*/ 	.short	0x0002
        /*0012*/ 	.short	0x0010
        /*0014*/ 	.byte	0x00, 0xf0, 0x21, 0x00


	//----- nvinfo : EIATTR_KPARAM_INFO
	.align		4
.L_211:
        /*0018*/ 	.byte	0x04, 0x17
        /*001a*/ 	.short	(.L_213 - .L_212)
.L_212:
        /*001c*/ 	.word	0x00000000
        /*0020*/ 	.short	0x0001
        /*0022*/ 	.short	0x0008
        /*0024*/ 	.byte	0x00, 0xf5, 0x21, 0x00


	//----- nvinfo : EIATTR_KPARAM_INFO
	.align		4
.L_213:
        /*0028*/ 	.byte	0x04, 0x17
        /*002a*/ 	.short	(.L_215 - .L_214)
.L_214:
        /*002c*/ 	.word	0x00000000
        /*0030*/ 	.short	0x0000
        /*0032*/ 	.short	0x0000
        /*0034*/ 	.byte	0x00, 0xf5, 0x21, 0x00


	//----- nvinfo : EIATTR_SPARSE_MMA_MASK
	.align		4
.L_215:
        /*0038*/ 	.byte	0x03, 0x50
        /*003a*/ 	.short	0x0000


	//----- nvinfo : EIATTR_MAXREG_COUNT
	.align		4
        /*003c*/ 	.byte	0x03, 0x1b
        /*003e*/ 	.short	0x00ff


	//----- nvinfo : EIATTR_MERCURY_ISA_VERSION
	.align		4
        /*0040*/ 	.byte	0x03, 0x5f
        /*0042*/ 	.short	0x0101


	//----- nvinfo : EIATTR_VRC_CTA_INIT_COUNT
	.align		4
        /*0044*/ 	.byte	0x02, 0x4a
	.zero		1
	.zero		1


	//----- nvinfo : EIATTR_EXIT_INSTR_OFFSETS
	.align		4
        /*0048*/ 	.byte	0x04, 0x1c
        /*004a*/ 	.short	(.L_217 - .L_216)


	//   ....[0]....
.L_216:
        /*004c*/ 	.word	0x000001a0


	//   ....[1]....
        /*0050*/ 	.word	0x000007d0


	//   ....[2]....
        /*0054*/ 	.word	0x00000d50


	//   ....[3]....
        /*0058*/ 	.word	0x00001040


	//   ....[4]....
        /*005c*/ 	.word	0x000010b0


	//   ....[5]....
        /*0060*/ 	.word	0x00001190


	//----- nvinfo : EIATTR_MAX_THREADS
	.align		4
.L_217:
        /*0064*/ 	.byte	0x04, 0x05
        /*0066*/ 	.short	(.L_219 - .L_218)
.L_218:
        /*0068*/ 	.word	0x00000100
        /*006c*/ 	.word	0x00000001
        /*0070*/ 	.word	0x00000001


	//----- nvinfo : EIATTR_CBANK_PARAM_SIZE
	.align		4
.L_219:
        /*0074*/ 	.byte	0x03, 0x19
        /*0076*/ 	.short	0x0018


	//----- nvinfo : EIATTR_PARAM_CBANK
	.align		4
        /*0078*/ 	.byte	0x04, 0x0a
        /*007a*/ 	.short	(.L_221 - .L_220)
	.align		4
.L_220:
        /*007c*/ 	.word	index@(.nv.constant0.copy_n_2049_to_2304__kernel)
        /*0080*/ 	.short	0x0380
        /*0082*/ 	.short	0x0018


	//----- nvinfo : EIATTR_SW_WAR
	.align		4
.L_221:
        /*0084*/ 	.byte	0x04, 0x36
        /*0086*/ 	.short	(.L_223 - .L_222)
.L_222:
        /*0088*/ 	.word	0x00000008
.L_223:


//--------------------- .nv.info.copy_n_1793_to_2048__kernel --------------------------
	.section	.nv.info.copy_n_1793_to_2048__kernel,"",@"SHT_CUDA_INFO"
	.sectionflags	@""
	.align	4


	//----- nvinfo : EIATTR_CUDA_API_VERSION
	.align		4
        /*0000*/ 	.byte	0x04, 0x37
        /*0002*/ 	.short	(.L_225 - .L_224)
.L_224:
        /*0004*/ 	.word	0x00000082


	//----- nvinfo : EIATTR_KPARAM_INFO
	.align		4
.L_225:
        /*0008*/ 	.byte	0x04, 0x17
        /*000a*/ 	.short	(.L_227 - .L_226)
.L_226:
        /*000c*/ 	.word	0x00000000
        /*0010*/ 	.short	0x0002
        /*0012*/ 	.short	0x0010
        /*0014*/ 	.byte	0x00, 0xf0, 0x21, 0x00


	//----- nvinfo : EIATTR_KPARAM_INFO
	.align		4
.L_227:
        /*0018*/ 	.byte	0x04, 0x17
        /*001a*/ 	.short	(.L_229 - .L_228)
.L_228:
        /*001c*/ 	.word	0x00000000
        /*0020*/ 	.short	0x0001
        /*0022*/ 	.short	0x0008
        /*0024*/ 	.byte	0x00, 0xf5, 0x21, 0x00


	//----- nvinfo : EIATTR_KPARAM_INFO
	.align		4
.L_229:
        /*0028*/ 	.byte	0x04, 0x17
        /*002a*/ 	.short	(.L_231 - .L_230)
.L_230:
        /*002c*/ 	.word	0x00000000
        /*0030*/ 	.short	0x0000
        /*0032*/ 	.short	0x0000
        /*0034*/ 	.byte	0x00, 0xf5, 0x21, 0x00


	//----- nvinfo : EIATTR_SPARSE_MMA_MASK
	.align		4
.L_231:
        /*0038*/ 	.byte	0x03, 0x50
        /*003a*/ 	.short	0x0000


	//----- nvinfo : EIATTR_MAXREG_COUNT
	.align		4
        /*003c*/ 	.byte	0x03, 0x1b
        /*003e*/ 	.short	0x00ff


	//----- nvinfo : EIATTR_MERCURY_ISA_VERSION
	.align		4
        /*0040*/ 	.byte	0x03, 0x5f
        /*0042*/ 	.short	0x0101


	//----- nvinfo : EIATTR_VRC_CTA_INIT_COUNT
	.align		4
        /*0044*/ 	.byte	0x02, 0x4a
	.zero		1
	.zero		1


	//----- nvinfo : EIATTR_EXIT_INSTR_OFFSETS
	.align		4
        /*0048*/ 	.byte	0x04, 0x1c
        /*004a*/ 	.short	(.L_233 - .L_232)


	//   ....[0]....
.L_232:
        /*004c*/ 	.word	0x00000080


	//   ....[1]....
        /*0050*/ 	.word	0x000006b0


	//   ....[2]....
        /*0054*/ 	.word	0x00000c30


	//   ....[3]....
        /*0058*/ 	.word	0x00000f00


	//   ....[4]....
        /*005c*/ 	.word	0x00000f70


	//   ....[5]....
        /*0060*/ 	.word	0x00001050


	//----- nvinfo : EIATTR_MAX_THREADS
	.align		4
.L_233:
        /*0064*/ 	.byte	0x04, 0x05
        /*0066*/ 	.short	(.L_235 - .L_234)
.L_234:
        /*0068*/ 	.word	0x00000100
        /*006c*/ 	.word	0x00000001
        /*0070*/ 	.word	0x00000001


	//----- nvinfo : EIATTR_CBANK_PARAM_SIZE
	.align		4
.L_235:
        /*0074*/ 	.byte	0x03, 0x19
        /*0076*/ 	.short	0x0018


	//----- nvinfo : EIATTR_PARAM_CBANK
	.align		4
        /*0078*/ 	.byte	0x04, 0x0a
        /*007a*/ 	.short	(.L_237 - .L_236)
	.align		4
.L_236:
        /*007c*/ 	.word	index@(.nv.constant0.copy_n_1793_to_2048__kernel)
        /*0080*/ 	.short	0x0380
        /*0082*/ 	.short	0x0018


	//----- nvinfo : EIATTR_SW_WAR
	.align		4
.L_237:
        /*0084*/ 	.byte	0x04, 0x36
        /*0086*/ 	.short	(.L_239 - .L_238)
.L_238:
        /*0088*/ 	.word	0x00000008
.L_239:


//--------------------- .nv.info.copy_n_1537_to_1792__kernel --------------------------
	.section	.nv.info.copy_n_1537_to_1792__kernel,"",@"SHT_CUDA_INFO"
	.sectionflags	@""
	.align	4


	//----- nvinfo : EIATTR_CUDA_API_VERSION
	.align		4
        /*0000*/ 	.byte	0x04, 0x37
        /*0002*/ 	.short	(.L_241 - .L_240)
.L_240:
        /*0004*/ 	.word	0x00000082


	//----- nvinfo : EIATTR_KPARAM_INFO
	.align		4
.L_241:
        /*0008*/ 	.byte	0x04, 0x17
        /*000a*/ 	.short	(.L_243 - .L_242)
.L_242:
        /*000c*/ 	.word	0x00000000
        /*0010*/ 	.short	0x0002
        /*0012*/ 	.short	0x0010
        /*0014*/ 	.byte	0x00, 0xf0, 0x21, 0x00


	//----- nvinfo : EIATTR_KPARAM_INFO
	.align		4
.L_243:
        /*0018*/ 	.byte	0x04, 0x17
        /*001a*/ 	.short	(.L_245 - .L_244)
.L_244:
        /*001c*/ 	.word	0x00000000
        /*0020*/ 	.short	0x0001
        /*0022*/ 	.short	0x0008
        /*0024*/ 	.byte	0x00, 0xf5, 0x21, 0x00


	//----- nvinfo : EIATTR_KPARAM_INFO
	.align		4
.L_245:
        /*0028*/ 	.byte	0x04, 0x17
        /*002a*/ 	.short	(.L_247 - .L_246)
.L_246:
        /*002c*/ 	.word	0x00000000
        /*0030*/ 	.short	0x0000
        /*0032*/ 	.short	0x0000
        /*0034*/ 	.byte	0x00, 0xf5, 0x21, 0x00


	//----- nvinfo : EIATTR_SPARSE_MMA_MASK
	.align		4
.L_247:
        /*0038*/ 	.byte	0x03, 0x50
        /*003a*/ 	.short	0x0000


	//----- nvinfo : EIATTR_MAXREG_COUNT
	.align		4
        /*003c*/ 	.byte	0x03, 0x1b
        /*003e*/ 	.short	0x00ff


	//----- nvinfo : EIATTR_MERCURY_ISA_VERSION
	.align		4
        /*0040*/ 	.byte	0x03, 0x5f
        /*0042*/ 	.short	0x0101


	//----- nvinfo : EIATTR_VRC_CTA_INIT_COUNT
	.align		4
        /*0044*/ 	.byte	0x02, 0x4a
	.zero		1
	.zero		1


	//----- nvinfo : EIATTR_EXIT_INSTR_OFFSETS
	.align		4
        /*0048*/ 	.byte	0x04, 0x1c
        /*004a*/ 	.short	(.L_249 - .L_248)


	//   ....[0]....
.L_248:
        /*004c*/ 	.word	0x000001a0


	//   ....[1]....
        /*0050*/ 	.word	0x000007d0


	//   ....[2]....
        /*0054*/ 	.word	0x00000d50


	//   ....[3]....
        /*0058*/ 	.word	0x00001040


	//   ....[4]....
        /*005c*/ 	.word	0x000010b0


	//   ....[5]....
        /*0060*/ 	.word	0x00001190


	//----- nvinfo : EIATTR_MAX_THREADS
	.align		4
.L_249:
        /*0064*/ 	.byte	0x04, 0x05
        /*0066*/ 	.short	(.L_251 - .L_250)
.L_250:
        /*0068*/ 	.word	0x00000100
        /*006c*/ 	.word	0x00000001
        /*0070*/ 	.word	0x00000001


	//----- nvinfo : EIATTR_CBANK_PARAM_SIZE
	.align		4
.L_251:
        /*0074*/ 	.byte	0x03, 0x19
        /*0076*/ 	.short	0x0018


	//----- nvinfo : EIATTR_PARAM_CBANK
	.align		4
        /*0078*/ 	.byte	0x04, 0x0a
        /*007a*/ 	.short	(.L_253 - .L_252)
	.align		4
.L_252:
        /*007c*/ 	.word	index@(.nv.constant0.copy_n_1537_to_1792__kernel)
        /*0080*/ 	.short	0x0380
        /*0082*/ 	.short	0x0018


	//----- nvinfo : EIATTR_SW_WAR
	.align		4
.L_253:
        /*0084*/ 	.byte	0x04, 0x36
        /*0086*/ 	.short	(.L_255 - .L_254)
.L_254:
        /*0088*/ 	.word	0x00000008
.L_255:


//--------------------- .nv.info.copy_n_1281_to_1536__kernel --------------------------
	.section	.nv.info.copy_n_1281_to_1536__kernel,"",@"SHT_CUDA_INFO"
	.sectionflags	@""
	.align	4


	//----- nvinfo : EIATTR_CUDA_API_VERSION
	.align		4
        /*0000*/ 	.byte	0x04, 0x37
        /*0002*/ 	.short	(.L_257 - .L_256)
.L_256:
        /*0004*/ 	.word	0x00000082


	//----- nvinfo : EIATTR_KPARAM_INFO
	.align		4
.L_257:
        /*0008*/ 	.byte	0x04, 0x17
        /*000a*/ 	.short	(.L_259 - .L_258)
.L_258:
        /*000c*/ 	.word	0x00000000
        /*0010*/ 	.short	0x0002
        /*0012*/ 	.short	0x0010
        /*0014*/ 	.byte	0x00, 0xf0, 0x21, 0x00


	//----- nvinfo : EIATTR_KPARAM_INFO
	.align		4
.L_259:
        /*0018*/ 	.byte	0x04, 0x17
        /*001a*/ 	.short	(.L_261 - .L_260)
.L_260:
        /*001c*/ 	.word	0x00000000
        /*0020*/ 	.short	0x0001
        /*0022*/ 	.short	0x0008
        /*0024*/ 	.byte	0x00, 0xf5, 0x21, 0x00


	//----- nvinfo : EIATTR_KPARAM_INFO
	.align		4
.L_261:
        /*0028*/ 	.byte	0x04, 0x17
        /*002a*/ 	.short	(.L_263 - .L_262)
.L_262:
        /*002c*/ 	.word	0x00000000
        /*0030*/ 	.short	0x0000
        /*0032*/ 	.short	0x0000
        /*0034*/ 	.byte	0x00, 0xf5, 0x21, 0x00


	//----- nvinfo : EIATTR_SPARSE_MMA_MASK
	.align		4
.L_263:
        /*0038*/ 	.byte	0x03, 0x50
        /*003a*/ 	.short	0x0000


	//----- nvinfo : EIATTR_MAXREG_COUNT
	.align		4
        /*003c*/ 	.byte	0x03, 0x1b
        /*003e*/ 	.short	0x00ff


	//----- nvinfo : EIATTR_MERCURY_ISA_VERSION
	.align		4
        /*0040*/ 	.byte	0x03, 0x5f
        /*0042*/ 	.short	0x0101


	//----- nvinfo : EIATTR_VRC_CTA_INIT_COUNT
	.align		4
        /*0044*/ 	.byte	0x02, 0x4a
	.zero		1
	.zero		1


	//----- nvinfo : EIATTR_EXIT_INSTR_OFFSETS
	.align		4
        /*0048*/ 	.byte	0x04, 0x1c
        /*004a*/ 	.short	(.L_265 - .L_264)


	//   ....[0]....
.L_264:
        /*004c*/ 	.word	0x000001a0


	//   ....[1]....
        /*0050*/ 	.word	0x00000930


	//   ....[2]....
        /*0054*/ 	.word	0x00000cc0


	//   ....[3]....
        /*0058*/ 	.word	0x00000e80


	//   ....[4]....
        /*005c*/ 	.word	0x00000eb0


	//----- nvinfo : EIATTR_MAX_THREADS
	.align		4
.L_265:
        /*0060*/ 	.byte	0x04, 0x05
        /*0062*/ 	.short	(.L_267 - .L_266)
.L_266:
        /*0064*/ 	.word	0x00000100
        /*0068*/ 	.word	0x00000001
        /*006c*/ 	.word	0x00000001


	//----- nvinfo : EIATTR_CBANK_PARAM_SIZE
	.align		4
.L_267:
        /*0070*/ 	.byte	0x03, 0x19
        /*0072*/ 	.short	0x0018


	//----- nvinfo : EIATTR_PARAM_CBANK
	.align		4
        /*0074*/ 	.byte	0x04, 0x0a
        /*0076*/ 	.short	(.L_269 - .L_268)
	.align		4
.L_268:
        /*0078*/ 	.word	index@(.nv.constant0.copy_n_1281_to_1536__kernel)
        /*007c*/ 	.short	0x0380
        /*007e*/ 	.short	0x0018


	//----- nvinfo : EIATTR_SW_WAR
	.align		4
.L_269:
        /*0080*/ 	.byte	0x04, 0x36
        /*0082*/ 	.short	(.L_271 - .L_270)
.L_270:
        /*0084*/ 	.word	0x00000008
.L_271:


//--------------------- .nv.info.copy_n_1025_to_1280__kernel --------------------------
	.section	.nv.info.copy_n_1025_to_1280__kernel,"",@"SHT_CUDA_INFO"
	.sectionflags	@""
	.align	4


	//----- nvinfo : EIATTR_CUDA_API_VERSION
	.align		4
        /*0000*/ 	.byte	0x04, 0x37
        /*0002*/ 	.short	(.L_273 - .L_272)
.L_272:
        /*0004*/ 	.word	0x00000082


	//----- nvinfo : EIATTR_KPARAM_INFO
	.align		4
.L_273:
        /*0008*/ 	.byte	0x04, 0x17
        /*000a*/ 	.short	(.L_275 - .L_274)
.L_274:
        /*000c*/ 	.word	0x00000000
        /*0010*/ 	.short	0x0002
        /*0012*/ 	.short	0x0010
        /*0014*/ 	.byte	0x00, 0xf0, 0x21, 0x00


	//----- nvinfo : EIATTR_KPARAM_INFO
	.align		4
.L_275:
        /*0018*/ 	.byte	0x04, 0x17
        /*001a*/ 	.short	(.L_277 - .L_276)
.L_276:
        /*001c*/ 	.word	0x00000000
        /*0020*/ 	.short	0x0001
        /*0022*/ 	.short	0x0008
        /*0024*/ 	.byte	0x00, 0xf5, 0x21, 0x00


	//----- nvinfo : EIATTR_KPARAM_INFO
	.align		4
.L_277:
        /*0028*/ 	.byte	0x04, 0x17
        /*002a*/ 	.short	(.L_279 - .L_278)
.L_278:
        /*002c*/ 	.word	0x00000000
        /*0030*/ 	.short	0x0000
        /*0032*/ 	.short	0x0000
        /*0034*/ 	.byte	0x00, 0xf5, 0x21, 0x00


	//----- nvinfo : EIATTR_SPARSE_MMA_MASK
	.align		4
.L_279:
        /*0038*/ 	.byte	0x03, 0x50
        /*003a*/ 	.short	0x0000


	//----- nvinfo : EIATTR_MAXREG_COUNT
	.align		4
        /*003c*/ 	.byte	0x03, 0x1b
        /*003e*/ 	.short	0x00ff


	//----- nvinfo : EIATTR_MERCURY_ISA_VERSION
	.align		4
        /*0040*/ 	.byte	0x03, 0x5f
        /*0042*/ 	.short	0x0101


	//----- nvinfo : EIATTR_VRC_CTA_INIT_COUNT
	.align		4
        /*0044*/ 	.byte	0x02, 0x4a
	.zero		1
	.zero		1


	//----- nvinfo : EIATTR_EXIT_INSTR_OFFSETS
	.align		4
        /*0048*/ 	.byte	0x04, 0x1c
        /*004a*/ 	.short	(.L_281 - .L_280)


	//   ....[0]....
.L_280:
        /*004c*/ 	.word	0x000001a0


	//   ....[1]....
        /*0050*/ 	.word	0x000007d0


	//   ....[2]....
        /*0054*/ 	.word	0x00000d50


	//   ....[3]....
        /*0058*/ 	.word	0x00001040


	//   ....[4]....
        /*005c*/ 	.word	0x000010b0


	//   ....[5]....
        /*0060*/ 	.word	0x00001190


	//----- nvinfo : EIATTR_MAX_THREADS
	.align		4
.L_281:
        /*0064*/ 	.byte	0x04, 0x05
        /*0066*/ 	.short	(.L_283 - .L_282)
.L_282:
        /*0068*/ 	.word	0x00000100
        /*006c*/ 	.word	0x00000001
        /*0070*/ 	.word	0x00000001


	//----- nvinfo : EIATTR_CBANK_PARAM_SIZE
	.align		4
.L_283:
        /*0074*/ 	.byte	0x03, 0x19
        /*0076*/ 	.short	0x0018


	//----- nvinfo : EIATTR_PARAM_CBANK
	.align		4
        /*0078*/ 	.byte	0x04, 0x0a
        /*007a*/ 	.short	(.L_285 - .L_284)
	.align		4
.L_284:
        /*007c*/ 	.word	index@(.nv.constant0.copy_n_1025_to_1280__kernel)
        /*0080*/ 	.short	0x0380
        /*0082*/ 	.short	0x0018


	//----- nvinfo : EIATTR_SW_WAR
	.align		4
.L_285:
        /*0084*/ 	.byte	0x04, 0x36
        /*0086*/ 	.short	(.L_287 - .L_286)
.L_286:
        /*0088*/ 	.word	0x00000008
.L_287:


//--------------------- .nv.info.copy_n_769_to_1024__kernel --------------------------
	.section	.nv.info.copy_n_769_to_1024__kernel,"",@"SHT_CUDA_INFO"
	.sectionflags	@""
	.align	4


	//----- nvinfo : EIATTR_CUDA_API_VERSION
	.align		4
        /*0000*/ 	.byte	0x04, 0x37
        /*0002*/ 	.short	(.L_289 - .L_288)
.L_288:
        /*0004*/ 	.word	0x00000082


	//----- nvinfo : EIATTR_KPARAM_INFO
	.align		4
.L_289:
        /*0008*/ 	.byte	0x04, 0x17
        /*000a*/ 	.short	(.L_291 - .L_290)
.L_290:
        /*000c*/ 	.word	0x00000000
        /*0010*/ 	.short	0x0002
        /*0012*/ 	.short	0x0010
        /*0014*/ 	.byte	0x00, 0xf0, 0x21, 0x00


	//----- nvinfo : EIATTR_KPARAM_INFO
	.align		4
.L_291:
        /*0018*/ 	.byte	0x04, 0x17
        /*001a*/ 	.short	(.L_293 - .L_292)
.L_292:
        /*001c*/ 	.word	0x00000000
        /*0020*/ 	.short	0x0001
        /*0022*/ 	.short	0x0008
        /*0024*/ 	.byte	0x00, 0xf5, 0x21, 0x00


	//----- nvinfo : EIATTR_KPARAM_INFO
	.align		4
.L_293:
        /*0028*/ 	.byte	0x04, 0x17
        /*002a*/ 	.short	(.L_295 - .L_294)
.L_294:
        /*002c*/ 	.word	0x00000000
        /*0030*/ 	.short	0x0000
        /*0032*/ 	.short	0x0000
        /*0034*/ 	.byte	0x00, 0xf5, 0x21, 0x00


	//----- nvinfo : EIATTR_SPARSE_MMA_MASK
	.align		4
.L_295:
        /*0038*/ 	.byte	0x03, 0x50
        /*003a*/ 	.short	0x0000


	//----- nvinfo : EIATTR_MAXREG_COUNT
	.align		4
        /*003c*/ 	.byte	0x03, 0x1b
        /*003e*/ 	.short	0x00ff


	//----- nvinfo : EIATTR_MERCURY_ISA_VERSION
	.align		4
        /*0040*/ 	.byte	0x03, 0x5f
        /*0042*/ 	.short	0x0101


	//----- nvinfo : EIATTR_VRC_CTA_INIT_COUNT
	.align		4
        /*0044*/ 	.byte	0x02, 0x4a
	.zero		1
	.zero		1


	//----- nvinfo : EIATTR_EXIT_INSTR_OFFSETS
	.align		4
        /*0048*/ 	.byte	0x04, 0x1c
        /*004a*/ 	.short	(.L_297 - .L_296)


	//   ....[0]....
.L_296:
        /*004c*/ 	.word	0x00000080


	//   ....[1]....
        /*0050*/ 	.word	0x000006b0


	//   ....[2]....
        /*0054*/ 	.word	0x00000c30


	//   ....[3]....
        /*0058*/ 	.word	0x00000f00


	//   ....[4]....
        /*005c*/ 	.word	0x00000f70


	//   ....[5]....
        /*0060*/ 	.word	0x00001050


	//----- nvinfo : EIATTR_MAX_THREADS
	.align		4
.L_297:
        /*0064*/ 	.byte	0x04, 0x05
        /*0066*/ 	.short	(.L_299 - .L_298)
.L_298:
        /*0068*/ 	.word	0x00000100
        /*006c*/ 	.word	0x00000001
        /*0070*/ 	.word	0x00000001


	//----- nvinfo : EIATTR_CBANK_PARAM_SIZE
	.align		4
.L_299:
        /*0074*/ 	.byte	0x03, 0x19
        /*0076*/ 	.short	0x0018


	//----- nvinfo : EIATTR_PARAM_CBANK
	.align		4
        /*0078*/ 	.byte	0x04, 0x0a
        /*007a*/ 	.short	(.L_301 - .L_300)
	.align		4
.L_300:
        /*007c*/ 	.word	index@(.nv.constant0.copy_n_769_to_1024__kernel)
        /*0080*/ 	.short	0x0380
        /*0082*/ 	.short	0x0018


	//----- nvinfo : EIATTR_SW_WAR
	.align		4
.L_301:
        /*0084*/ 	.byte	0x04, 0x36
        /*0086*/ 	.short	(.L_303 - .L_302)
.L_302:
        /*0088*/ 	.word	0x00000008
.L_303:


//--------------------- .nv.info.copy_n_513_to_768__kernel --------------------------
	.section	.nv.info.copy_n_513_to_768__kernel,"",@"SHT_CUDA_INFO"
	.sectionflags	@""
	.align	4


	//----- nvinfo : EIATTR_CUDA_API_VERSION
	.align		4
        /*0000*/ 	.byte	0x04, 0x37
        /*0002*/ 	.short	(.L_305 - .L_304)
.L_304:
        /*0004*/ 	.word	0x00000082


	//----- nvinfo : EIATTR_KPARAM_INFO
	.align		4
.L_305:
        /*0008*/ 	.byte	0x04, 0x17
        /*000a*/ 	.short	(.L_307 - .L_306)
.L_306:
        /*000c*/ 	.word	0x00000000
        /*0010*/ 	.short	0x0002
        /*0012*/ 	.short	0x0010
        /*0014*/ 	.byte	0x00, 0xf0, 0x21, 0x00


	//----- nvinfo : EIATTR_KPARAM_INFO
	.align		4
.L_307:
        /*0018*/ 	.byte	0x04, 0x17
        /*001a*/ 	.short	(.L_309 - .L_308)
.L_308:
        /*001c*/ 	.word	0x00000000
        /*0020*/ 	.short	0x0001
        /*0022*/ 	.short	0x0008
        /*0024*/ 	.byte	0x00, 0xf5, 0x21, 0x00


	//----- nvinfo : EIATTR_KPARAM_INFO
	.align		4
.L_309:
        /*0028*/ 	.byte	0x04, 0x17
        /*002a*/ 	.short	(.L_311 - .L_310)
.L_310:
        /*002c*/ 	.word	0x00000000
        /*0030*/ 	.short	0x0000
        /*0032*/ 	.short	0x0000
        /*0034*/ 	.byte	0x00, 0xf5, 0x21, 0x00


	//----- nvinfo : EIATTR_SPARSE_MMA_MASK
	.align		4
.L_311:
        /*0038*/ 	.byte	0x03, 0x50
        /*003a*/ 	.short	0x0000


	//----- nvinfo : EIATTR_MAXREG_COUNT
	.align		4
        /*003c*/ 	.byte	0x03, 0x1b
        /*003e*/ 	.short	0x00ff


	//----- nvinfo : EIATTR_MERCURY_ISA_VERSION
	.align		4
        /*0040*/ 	.byte	0x03, 0x5f
        /*0042*/ 	.short	0x0101


	//----- nvinfo : EIATTR_VRC_CTA_INIT_COUNT
	.align		4
        /*0044*/ 	.byte	0x02, 0x4a
	.zero		1
	.zero		1


	//----- nvinfo : EIATTR_EXIT_INSTR_OFFSETS
	.align		4
        /*0048*/ 	.byte	0x04, 0x1c
        /*004a*/ 	.short	(.L_313 - .L_312)


	//   ....[0]....
.L_312:
        /*004c*/ 	.word	0x000001a0


	//   ....[1]....
        /*0050*/ 	.word	0x000007d0


	//   ....[2]....
        /*0054*/ 	.word	0x00000d50


	//   ....[3]....
        /*0058*/ 	.word	0x00001040


	//   ....[4]....
        /*005c*/ 	.word	0x000010b0


	//   ....[5]....
        /*0060*/ 	.word	0x00001190


	//----- nvinfo : EIATTR_MAX_THREADS
	.align		4
.L_313:
        /*0064*/ 	.byte	0x04, 0x05
        /*0066*/ 	.short	(.L_315 - .L_314)
.L_314:
        /*0068*/ 	.word	0x00000100
        /*006c*/ 	.word	0x00000001
        /*0070*/ 	.word	0x00000001


	//----- nvinfo : EIATTR_CBANK_PARAM_SIZE
	.align		4
.L_315:
        /*0074*/ 	.byte	0x03, 0x19
        /*0076*/ 	.short	0x0018


	//----- nvinfo : EIATTR_PARAM_CBANK
	.align		4
        /*0078*/ 	.byte	0x04, 0x0a
        /*007a*/ 	.short	(.L_317 - .L_316)
	.align		4
.L_316:
        /*007c*/ 	.word	index@(.nv.constant0.copy_n_513_to_768__kernel)
        /*0080*/ 	.short	0x0380
        /*0082*/ 	.short	0x0018


	//----- nvinfo : EIATTR_SW_WAR
	.align		4
.L_317:
        /*0084*/ 	.byte	0x04, 0x36
        /*0086*/ 	.short	(.L_319 - .L_318)
.L_318:
        /*0088*/ 	.word	0x00000008
.L_319:


//--------------------- .nv.info.copy_n_257_to_512__kernel --------------------------
	.section	.nv.info.copy_n_257_to_512__kernel,"",@"SHT_CUDA_INFO"
	.sectionflags	@""
	.align	4


	//----- nvinfo : EIATTR_CUDA_API_VERSION
	.align		4
        /*0000*/ 	.byte	0x04, 0x37
        /*0002*/ 	.short	(.L_321 - .L_320)
.L_320:
        /*0004*/ 	.word	0x00000082


	//----- nvinfo : EIATTR_KPARAM_INFO
	.align		4
.L_321:
        /*0008*/ 	.byte	0x04, 0x17
        /*000a*/ 	.short	(.L_323 - .L_322)
.L_322:
        /*000c*/ 	.word	0x00000000
        /*0010*/ 	.short	0x0002
        /*0012*/ 	.short	0x0010
        /*0014*/ 	.byte	0x00, 0xf0, 0x21, 0x00


	//----- nvinfo : EIATTR_KPARAM_INFO
	.align		4
.L_323:
        /*0018*/ 	.byte	0x04, 0x17
        /*001a*/ 	.short	(.L_325 - .L_324)
.L_324:
        /*001c*/ 	.word	0x00000000
        /*0020*/ 	.short	0x0001
        /*0022*/ 	.short	0x0008
        /*0024*/ 	.byte	0x00, 0xf5, 0x21, 0x00


	//----- nvinfo : EIATTR_KPARAM_INFO
	.align		4
.L_325:
        /*0028*/ 	.byte	0x04, 0x17
        /*002a*/ 	.short	(.L_327 - .L_326)
.L_326:
        /*002c*/ 	.word	0x00000000
        /*0030*/ 	.short	0x0000
        /*0032*/ 	.short	0x0000
        /*0034*/ 	.byte	0x00, 0xf5, 0x21, 0x00


	//----- nvinfo : EIATTR_SPARSE_MMA_MASK
	.align		4
.L_327:
        /*0038*/ 	.byte	0x03, 0x50
        /*003a*/ 	.short	0x0000


	//----- nvinfo : EIATTR_MAXREG_COUNT
	.align		4
        /*003c*/ 	.byte	0x03, 0x1b
        /*003e*/ 	.short	0x00ff


	//----- nvinfo : EIATTR_MERCURY_ISA_VERSION
	.align		4
        /*0040*/ 	.byte	0x03, 0x5f
        /*0042*/ 	.short	0x0101


	//----- nvinfo : EIATTR_VRC_CTA_INIT_COUNT
	.align		4
        /*0044*/ 	.byte	0x02, 0x4a
	.zero		1
	.zero		1


	//----- nvinfo : EIATTR_EXIT_INSTR_OFFSETS
	.align		4
        /*0048*/ 	.byte	0x04, 0x1c
        /*004a*/ 	.short	(.L_329 - .L_328)


	//   ....[0]....
.L_328:
        /*004c*/ 	.word	0x00000080


	//   ....[1]....
        /*0050*/ 	.word	0x000006b0


	//   ....[2]....
        /*0054*/ 	.word	0x00000c30


	//   ....[3]....
        /*0058*/ 	.word	0x00000f00


	//   ....[4]....
        /*005c*/ 	.word	0x00000f70


	//   ....[5]....
        /*0060*/ 	.word	0x00001050


	//----- nvinfo : EIATTR_MAX_THREADS
	.align		4
.L_329:
        /*0064*/ 	.byte	0x04, 0x05
        /*0066*/ 	.short	(.L_331 - .L_330)
.L_330:
        /*0068*/ 	.word	0x00000100
        /*006c*/ 	.word	0x00000001
        /*0070*/ 	.word	0x00000001


	//----- nvinfo : EIATTR_CBANK_PARAM_SIZE
	.align		4
.L_331:
        /*0074*/ 	.byte	0x03, 0x19
        /*0076*/ 	.short	0x0018


	//----- nvinfo : EIATTR_PARAM_CBANK
	.align		4
        /*0078*/ 	.byte	0x04, 0x0a
        /*007a*/ 	.short	(.L_333 - .L_332)
	.align		4
.L_332:
        /*007c*/ 	.word	index@(.nv.constant0.copy_n_257_to_512__kernel)
        /*0080*/ 	.short	0x0380
        /*0082*/ 	.short	0x0018


	//----- nvinfo : EIATTR_SW_WAR
	.align		4
.L_333:
        /*0084*/ 	.byte	0x04, 0x36
        /*0086*/ 	.short	(.L_335 - .L_334)
.L_334:
        /*0088*/ 	.word	0x00000008
.L_335:


//--------------------- .nv.info.copy_n_1_to_256__kernel --------------------------
	.section	.nv.info.copy_n_1_to_256__kernel,"",@"SHT_CUDA_INFO"
	.sectionflags	@""
	.align	4


	//----- nvinfo : EIATTR_CUDA_API_VERSION
	.align		4
        /*0000*/ 	.byte	0x04, 0x37
        /*0002*/ 	.short	(.L_337 - .L_336)
.L_336:
        /*0004*/ 	.word	0x00000082


	//----- nvinfo : EIATTR_KPARAM_INFO
	.align		4
.L_337:
        /*0008*/ 	.byte	0x04, 0x17
        /*000a*/ 	.short	(.L_339 - .L_338)
.L_338:
        /*000c*/ 	.word	0x00000000
        /*0010*/ 	.short	0x0002
        /*0012*/ 	.short	0x0010
        /*0014*/ 	.byte	0x00, 0xf0, 0x21, 0x00


	//----- nvinfo : EIATTR_KPARAM_INFO
	.align		4
.L_339:
        /*0018*/ 	.byte	0x04, 0x17
        /*001a*/ 	.short	(.L_341 - .L_340)
.L_340:
        /*001c*/ 	.word	0x00000000
        /*0020*/ 	.short	0x0001
        /*0022*/ 	.short	0x0008
        /*0024*/ 	.byte	0x00, 0xf5, 0x21, 0x00


	//----- nvinfo : EIATTR_KPARAM_INFO
	.align		4
.L_341:
        /*0028*/ 	.byte	0x04, 0x17
        /*002a*/ 	.short	(.L_343 - .L_342)
.L_342:
        /*002c*/ 	.word	0x00000000
        /*0030*/ 	.short	0x0000
        /*0032*/ 	.short	0x0000
        /*0034*/ 	.byte	0x00, 0xf5, 0x21, 0x00


	//----- nvinfo : EIATTR_SPARSE_MMA_MASK
	.align		4
.L_343:
        /*0038*/ 	.byte	0x03, 0x50
        /*003a*/ 	.short	0x0000


	//----- nvinfo : EIATTR_MAXREG_COUNT
	.align		4
        /*003c*/ 	.byte	0x03, 0x1b
        /*003e*/ 	.short	0x00ff


	//----- nvinfo : EIATTR_MERCURY_ISA_VERSION
	.align		4
        /*0040*/ 	.byte	0x03, 0x5f
        /*0042*/ 	.short	0x0101


	//----- nvinfo : EIATTR_VRC_CTA_INIT_COUNT
	.align		4
        /*0044*/ 	.byte	0x02, 0x4a
	.zero		1
	.zero		1


	//----- nvinfo : EIATTR_EXIT_INSTR_OFFSETS
	.align		4
        /*0048*/ 	.byte	0x04, 0x1c
        /*004a*/ 	.short	(.L_345 - .L_344)


	//   ....[0]....
.L_344:
        /*004c*/ 	.word	0x00000080


	//   ....[1]....
        /*0050*/ 	.word	0x000006b0


	//   ....[2]....
        /*0054*/ 	.word	0x00000c30


	//   ....[3]....
        /*0058*/ 	.word	0x00000f00


	//   ....[4]....
        /*005c*/ 	.word	0x00000f70


	//   ....[5]....
        /*0060*/ 	.word	0x00001050


	//----- nvinfo : EIATTR_MAX_THREADS
	.align		4
.L_345:
        /*0064*/ 	.byte	0x04, 0x05
        /*0066*/ 	.short	(.L_347 - .L_346)
.L_346:
        /*0068*/ 	.word	0x00000100
        /*006c*/ 	.word	0x00000001
        /*0070*/ 	.word	0x00000001


	//----- nvinfo : EIATTR_CBANK_PARAM_SIZE
	.align		4
.L_347:
        /*0074*/ 	.byte	0x03, 0x19
        /*0076*/ 	.short	0x0018


	//----- nvinfo : EIATTR_PARAM_CBANK
	.align		4
        /*0078*/ 	.byte	0x04, 0x0a
        /*007a*/ 	.short	(.L_349 - .L_348)
	.align		4
.L_348:
        /*007c*/ 	.word	index@(.nv.constant0.copy_n_1_to_256__kernel)
        /*0080*/ 	.short	0x0380
        /*0082*/ 	.short	0x0018


	//----- nvinfo : EIATTR_SW_WAR
	.align		4
.L_349:
        /*0084*/ 	.byte	0x04, 0x36
        /*0086*/ 	.short	(.L_351 - .L_350)
.L_350:
        /*0088*/ 	.word	0x00000008
.L_351:


//--------------------- .nv.callgraph             --------------------------
	.section	.nv.callgraph,"",@"SHT_CUDA_CALLGRAPH"
	.align	4
	.sectionentsize	8
	.align		4
        /*0000*/ 	.word	0x00000000
	.align		4
        /*0004*/ 	.word	0xffffffff
	.align		4
        /*0008*/ 	.word	0x00000000
	.align		4
        /*000c*/ 	.word	0xfffffffe
	.align		4
        /*0010*/ 	.word	0x00000000
	.align		4
        /*0014*/ 	.word	0xfffffffd
	.align		4
        /*0018*/ 	.word	0x00000000
	.align		4
        /*001c*/ 	.word	0xfffffffc


//--------------------- .text.copy_n_3841_to_4096__kernel --------------------------
	.section	.text.copy_n_3841_to_4096__kernel,"ax",@progbits
	.align	128
        .global         copy_n_3841_to_4096__kernel
        .type           copy_n_3841_to_4096__kernel,@function
        .size           copy_n_3841_to_4096__kernel,(.L_x_78 - copy_n_3841_to_4096__kernel)
        .other          copy_n_3841_to_4096__kernel,@"STO_CUDA_ENTRY STV_DEFAULT"
copy_n_3841_to_4096__kernel:
.text.copy_n_3841_to_4096__kernel:
[----:B------:R-:W-:Y:S08]  /*0000*/  LDC R1, c[0x0][0x37c] ;  /* 0x0000df00ff017b82 */ /* 0x000ff00000000800 */
[----:B------:R-:W0:Y:S02]  /*0010*/  LDC.64 R4, c[0x0][0x390] ;  /* 0x0000e400ff047b82 */ /* 0x000e240000000a00 */
[----:B0-----:R-:W-:-:S05]  /*0020*/  IADD3 R2, P0, PT, R4, 0xfff, RZ ;  /* 0x00000fff04027810 */ /* 0x001fca0007f1e0ff */
[----:B------:R-:W-:-:S05]  /*0030*/  IMAD.X R3, RZ, RZ, R5, P0 ;  /* 0x000000ffff037224 */ /* 0x000fca00000e0605 */
[--C-:B------:R-:W-:Y:S02]  /*0040*/  SHF.R.S64 R0, R2, 0xc, R3.reuse ;  /* 0x0000000c02007819 */ /* 0x100fe40000001003 */
[----:B------:R-:W-:Y:S02]  /*0050*/  SHF.R.S32.HI R14, RZ, 0xc, R3 ;  /* 0x0000000cff0e7819 */ /* 0x000fe40000011403 */
[----:B------:R-:W-:-:S04]  /*0060*/  ISETP.GE.U32.AND P0, PT, R0, 0x1, PT ;  /* 0x000000010000780c */ /* 0x000fc80003f06070 */
[----:B------:R-:W-:-:S13]  /*0070*/  ISETP.GE.AND.EX P0, PT, R14, RZ, PT, P0 ;  /* 0x000000ff0e00720c */ /* 0x000fda0003f06300 */
[----:B------:R-:W-:Y:S05]  /*0080*/  @!P0 EXIT ;  /* 0x000000000000894d */ /* 0x000fea0003800000 */
[----:B------:R-:W0:Y:S01]  /*0090*/  S2UR UR4, SR_CTAID.X ;  /* 0x00000000000479c3 */ /* 0x000e220000002500 */
[----:B------:R-:W1:Y:S01]  /*00a0*/  S2R R32, SR_TID.X ;  /* 0x0000000000207919 */ /* 0x000e620000002100 */
[C---:B------:R-:W-:Y:S01]  /*00b0*/  ISETP.GE.U32.AND P1, PT, R0.reuse, 0x8, PT ;  /* 0x000000080000780c */ /* 0x040fe20003f26070 */
[----:B------:R-:W-:Y:S01]  /*00c0*/  IMAD.MOV.U32 R24, RZ, RZ, RZ ;  /* 0x000000ffff187224 */ /* 0x000fe200078e00ff */
[----:B------:R-:W-:Y:S01]  /*00d0*/  LOP3.LUT R6, R0, 0x7, RZ, 0xc0, !PT ;  /* 0x0000000700067812 */ /* 0x000fe200078ec0ff */
[----:B------:R-:W-:Y:S01]  /*00e0*/  IMAD.MOV.U32 R7, RZ, RZ, RZ ;  /* 0x000000ffff077224 */ /* 0x000fe200078e00ff */
[----:B------:R-:W-:Y:S02]  /*00f0*/  ISETP.GE.U32.AND.EX P1, PT, R14, RZ, PT, P1 ;  /* 0x000000ff0e00720c */ /* 0x000fe40003f26110 */
[----:B------:R-:W-:-:S04]  /*0100*/  ISETP.NE.U32.AND P0, PT, R6, RZ, PT ;  /* 0x000000ff0600720c */ /* 0x000fc80003f05070 */
[----:B------:R-:W-:Y:S01]  /*0110*/  ISETP.NE.AND.EX P0, PT, RZ, RZ, PT, P0 ;  /* 0x000000ffff00720c */ /* 0x000fe20003f05300 */
[----:B0-----:R-:W-:Y:S02]  /*0120*/  IMAD R3, R14, UR4, RZ ;  /* 0x000000040e037c24 */ /* 0x001fe4000f8e02ff */
[----:B------:R-:W-:Y:S01]  /*0130*/  IMAD.WIDE.U32 R30, R0, UR4, RZ ;  /* 0x00000004001e7c25 */ /* 0x000fe2000f8e00ff */
[----:B------:R-:W0:Y:S03]  /*0140*/  LDCU.64 UR4, c[0x0][0x358] ;  /* 0x00006b00ff0477ac */ /* 0x000e260008000a00 */
[----:B------:R-:W-:Y:S01]  /*0150*/  IMAD.IADD R3, R31, 0x1, R3 ;  /* 0x000000011f037824 */ /* 0x000fe200078e0203 */
[----:B------:R-:W-:Y:S06]  /*0160*/  @!P1 BRA `(.L_x_0) ;  /* 0x0000000400509947 */ /* 0x000fec0003800000 */
[----:B------:R-:W2:Y:S01]  /*0170*/  LDCU.128 UR8, c[0x0][0x380] ;  /* 0x00007000ff0877ac */ /* 0x000ea20008000c00 */
[----:B------:R-:W-:Y:S01]  /*0180*/  IMAD.SHL.U32 R13, R30, 0x100, RZ ;  /* 0x000001001e0d7824 */ /* 0x000fe200078e00ff */
[----:B------:R-:W-:Y:S01]  /*0190*/  IADD3 R15, P1, PT, RZ, -R4, RZ ;  /* 0x80000004ff0f7210 */ /* 0x000fe20007f3e0ff */
[----:B-1----:R-:W-:Y:S01]  /*01a0*/  IMAD.SHL.U32 R7, R32, 0x10, RZ ;  /* 0x0000001020077824 */ /* 0x002fe200078e00ff */
[C---:B------:R-:W-:Y:S01]  /*01b0*/  SHF.L.U64.HI R9, R30.reuse, 0x8, R3 ;  /* 0x000000081e097819 */ /* 0x040fe20000010203 */
[C---:B------:R-:W-:Y:S01]  /*01c0*/  IMAD.SHL.U32 R12, R30.reuse, 0x1000, RZ ;  /* 0x000010001e0c7824 */ /* 0x040fe200078e00ff */
[----:B------:R-:W-:Y:S01]  /*01d0*/  SHF.R.U32.HI R10, RZ, 0x1c, R32 ;  /* 0x0000001cff0a7819 */ /* 0x000fe20000011620 */
[----:B------:R-:W-:Y:S01]  /*01e0*/  IMAD.X R25, RZ, RZ, ~R5, P1 ;  /* 0x000000ffff197224 */ /* 0x000fe200008e0e05 */
[----:B------:R-:W-:Y:S02]  /*01f0*/  SHF.L.U64.HI R11, R30, 0xc, R3 ;  /* 0x0000000c1e0b7819 */ /* 0x000fe40000010203 */
[----:B------:R-:W-:Y:S01]  /*0200*/  LOP3.LUT R8, R13, R32, RZ, 0xfc, !PT ;  /* 0x000000200d087212 */ /* 0x000fe200078efcff */
[----:B------:R-:W-:Y:S01]  /*0210*/  IMAD R25, R25, 0x280, RZ ;  /* 0x0000028019197824 */ /* 0x000fe200078e02ff */
[----:B------:R-:W-:-:S02]  /*0220*/  LOP3.LUT R7, R12, R7, RZ, 0xfc, !PT ;  /* 0x000000070c077212 */ /* 0x000fc400078efcff */
[----:B------:R-:W-:Y:S01]  /*0230*/  LOP3.LUT R10, R11, R10, RZ, 0xfc, !PT ;  /* 0x0000000a0b0a7212 */ /* 0x000fe200078efcff */
[----:B------:R-:W-:Y:S01]  /*0240*/  IMAD.WIDE.U32 R8, R15, 0x280, R8 ;  /* 0x000002800f087825 */ /* 0x000fe200078e0008 */
[----:B------:R-:W-:Y:S02]  /*0250*/  IADD3 R34, P1, PT, R7, 0x4000, RZ ;  /* 0x0000400007227810 */ /* 0x000fe40007f3e0ff */
[----:B------:R-:W-:Y:S02]  /*0260*/  LOP3.LUT R7, R14, 0x7fffffff, RZ, 0xc0, !PT ;  /* 0x7fffffff0e077812 */ /* 0x000fe400078ec0ff */
[----:B--2---:R-:W-:Y:S01]  /*0270*/  IADD3 R29, P2, PT, R34, UR10, RZ ;  /* 0x0000000a221d7c10 */ /* 0x004fe2000ff5e0ff */
[----:B------:R-:W-:Y:S01]  /*0280*/  IMAD.X R35, RZ, RZ, R10, P1 ;  /* 0x000000ffff237224 */ /* 0x000fe200008e060a */
[----:B------:R-:W-:Y:S01]  /*0290*/  IADD3 R26, P1, PT, R8, 0x400, RZ ;  /* 0x00000400081a7810 */ /* 0x000fe20007f3e0ff */
[----:B------:R-:W-:Y:S01]  /*02a0*/  IMAD.MOV.U32 R27, RZ, RZ, R7 ;  /* 0x000000ffff1b7224 */ /* 0x000fe200078e0007 */
[----:B------:R-:W-:-:S02]  /*02b0*/  LOP3.LUT R24, R0, 0xfffffff8, RZ, 0xc0, !PT ;  /* 0xfffffff800187812 */ /* 0x000fc400078ec0ff */
[----:B------:R-:W-:Y:S01]  /*02c0*/  IADD3 R34, P3, PT, R34, UR8, RZ ;  /* 0x0000000822227c10 */ /* 0x000fe2000ff7e0ff */
[----:B------:R-:W-:Y:S01]  /*02d0*/  IMAD.X R25, R9, 0x1, R25, P1 ;  /* 0x0000000109197824 */ /* 0x000fe200008e0619 */
[C---:B------:R-:W-:Y:S01]  /*02e0*/  IADD3.X R37, PT, PT, R35.reuse, UR11, RZ, P2, !PT ;  /* 0x0000000b23257c10 */ /* 0x040fe200097fe4ff */
[----:B------:R-:W-:Y:S01]  /*02f0*/  IMAD.MOV.U32 R28, RZ, RZ, R24 ;  /* 0x000000ffff1c7224 */ /* 0x000fe200078e0018 */
[----:B------:R-:W-:-:S09]  /*0300*/  IADD3.X R35, PT, PT, R35, UR9, RZ, P3, !PT ;  /* 0x0000000923237c10 */ /* 0x000fd20009ffe4ff */
.L_x_1:
[C---:B------:R-:W-:Y:S02]  /*0310*/  IADD3 R9, P1, PT, R26.reuse, -0x400, RZ ;  /* 0xfffffc001a097810 */ /* 0x040fe40007f3e0ff */
[----:B------:R-:W-:Y:S02]  /*0320*/  IADD3 R8, P4, PT, R26, -0x300, RZ ;  /* 0xfffffd001a087810 */ /* 0x000fe40007f9e0ff */
[----:B------:R-:W-:Y:S02]  /*0330*/  ISETP.GT.U32.AND P2, PT, R9, -0x1, PT ;  /* 0xffffffff0900780c */ /* 0x000fe40003f44070 */
[C---:B------:R-:W-:Y:S02]  /*0340*/  IADD3.X R9, PT, PT, R25.reuse, -0x1, RZ, P1, !PT ;  /* 0xffffffff19097810 */ /* 0x040fe40000ffe4ff */
[----:B------:R-:W-:Y:S02]  /*0350*/  ISETP.GT.U32.AND P3, PT, R8, -0x1, PT ;  /* 0xffffffff0800780c */ /* 0x000fe40003f64070 */
[----:B------:R-:W-:-:S02]  /*0360*/  IADD3.X R8, PT, PT, R25, -0x1, RZ, P4, !PT ;  /* 0xffffffff19087810 */ /* 0x000fc400027fe4ff */
[----:B------:R-:W-:Y:S02]  /*0370*/  ISETP.GT.AND.EX P2, PT, R9, -0x1, PT, P2 ;  /* 0xffffffff0900780c */ /* 0x000fe40003f44320 */
[----:B------:R-:W-:Y:S02]  /*0380*/  ISETP.GT.AND.EX P3, PT, R8, -0x1, PT, P3 ;  /* 0xffffffff0800780c */ /* 0x000fe40003f64330 */
[----:B------:R-:W-:-:S09]  /*0390*/  IADD3 R16, P6, PT, R26, -0x100, RZ ;  /* 0xffffff001a107810 */ /* 0x000fd20007fde0ff */
[----:B0-----:R-:W2:Y:S01]  /*03a0*/  @!P2 LDG.E.128.CONSTANT R8, desc[UR4][R34.64+-0x4000] ;  /* 0xffc000042208a981 */ /* 0x001ea2000c1e9d00 */
[----:B------:R-:W-:-:S03]  /*03b0*/  IADD3 R17, P5, PT, R26, -0x200, RZ ;  /* 0xfffffe001a117810 */ /* 0x000fc60007fbe0ff */
[----:B------:R-:W3:Y:S01]  /*03c0*/  @!P3 LDG.E.128.CONSTANT R12, desc[UR4][R34.64+-0x3000] ;  /* 0xffd00004220cb981 */ /* 0x000ee2000c1e9d00 */
[----:B------:R-:W-:Y:S02]  /*03d0*/  ISETP.GT.U32.AND P4, PT, R16, -0x1, PT ;  /* 0xffffffff1000780c */ /* 0x000fe40003f84070 */
[----:B------:R-:W-:Y:S02]  /*03e0*/  IADD3.X R16, PT, PT, R25, -0x1, RZ, P6, !PT ;  /* 0xffffffff19107810 */ /* 0x000fe400037fe4ff */
[----:B------:R-:W-:Y:S02]  /*03f0*/  ISETP.GT.U32.AND P1, PT, R17, -0x1, PT ;  /* 0xffffffff1100780c */ /* 0x000fe40003f24070 */
[----:B------:R-:W-:Y:S02]  /*0400*/  ISETP.GT.AND.EX P4, PT, R16, -0x1, PT, P4 ;  /* 0xffffffff1000780c */ /* 0x000fe40003f84340 */
[----:B------:R-:W-:-:S04]  /*0410*/  IADD3.X R17, PT, PT, R25, -0x1, RZ, P5, !PT ;  /* 0xffffffff19117810 */ /* 0x000fc80002ffe4ff */
[----:B------:R-:W-:-:S07]  /*0420*/  ISETP.GT.AND.EX P1, PT, R17, -0x1, PT, P1 ;  /* 0xffffffff1100780c */ /* 0x000fce0003f24310 */
[----:B------:R-:W4:Y:S06]  /*0430*/  @!P4 LDG.E.128.CONSTANT R20, desc[UR4][R34.64+-0x1000] ;  /* 0xfff000042214c981 */ /* 0x000f2c000c1e9d00 */
[----:B------:R-:W5:Y:S01]  /*0440*/  @!P1 LDG.E.128.CONSTANT R16, desc[UR4][R34.64+-0x2000] ;  /* 0xffe0000422109981 */ /* 0x000f62000c1e9d00 */
[----:B------:R-:W-:Y:S01]  /*0450*/  IMAD.MOV.U32 R36, RZ, RZ, R29 ;  /* 0x000000ffff247224 */ /* 0x000fe200078e001d */
[----:B------:R-:W-:-:S04]  /*0460*/  IADD3 R29, P6, PT, R26, 0x100, RZ ;  /* 0x000001001a1d7810 */ /* 0x000fc80007fde0ff */
[----:B--2---:R0:W-:Y:S04]  /*0470*/  @!P2 STG.E.128 desc[UR4][R36.64+-0x4000], R8 ;  /* 0xffc000082400a986 */ /* 0x0041e8000c101d04 */
[----:B---3--:R1:W-:Y:S01]  /*0480*/  @!P3 STG.E.128 desc[UR4][R36.64+-0x3000], R12 ;  /* 0xffd0000c2400b986 */ /* 0x0083e2000c101d04 */
[----:B------:R-:W-:Y:S02]  /*0490*/  ISETP.GT.U32.AND P3, PT, R29, -0x1, PT ;  /* 0xffffffff1d00780c */ /* 0x000fe40003f64070 */
[C---:B------:R-:W-:Y:S02]  /*04a0*/  IADD3 R29, P2, PT, R26.reuse, 0x300, RZ ;  /* 0x000003001a1d7810 */ /* 0x040fe40007f5e0ff */
[----:B0-----:R-:W-:Y:S01]  /*04b0*/  IADD3 R8, P5, PT, R26, 0x200, RZ ;  /* 0x000002001a087810 */ /* 0x001fe20007fbe0ff */
[----:B------:R-:W-:-:S03]  /*04c0*/  IMAD.X R9, RZ, RZ, R25, P6 ;  /* 0x000000ffff097224 */ /* 0x000fc600030e0619 */
[----:B------:R-:W-:Y:S01]  /*04d0*/  ISETP.GT.U32.AND P6, PT, R8, -0x1, PT ;  /* 0xffffffff0800780c */ /* 0x000fe20003fc4070 */
[--C-:B------:R-:W-:Y:S01]  /*04e0*/  IMAD.X R8, RZ, RZ, R25.reuse, P5 ;  /* 0x000000ffff087224 */ /* 0x100fe200028e0619 */
[----:B------:R-:W-:Y:S01]  /*04f0*/  ISETP.GT.U32.AND P5, PT, R29, -0x1, PT ;  /* 0xffffffff1d00780c */ /* 0x000fe20003fa4070 */
[----:B------:R-:W-:Y:S01]  /*0500*/  IMAD.X R29, RZ, RZ, R25, P2 ;  /* 0x000000ffff1d7224 */ /* 0x000fe200010e0619 */
[----:B------:R-:W-:Y:S02]  /*0510*/  ISETP.GT.U32.AND P2, PT, R26, -0x1, PT ;  /* 0xffffffff1a00780c */ /* 0x000fe40003f44070 */
[----:B------:R-:W-:Y:S02]  /*0520*/  ISETP.GT.AND.EX P3, PT, R9, -0x1, PT, P3 ;  /* 0xffffffff0900780c */ /* 0x000fe40003f64330 */
[----:B------:R-:W-:Y:S02]  /*0530*/  ISETP.GT.AND.EX P2, PT, R25, -0x1, PT, P2 ;  /* 0xffffffff1900780c */ /* 0x000fe40003f44320 */
[----:B------:R-:W-:-:S02]  /*0540*/  ISETP.GT.AND.EX P6, PT, R8, -0x1, PT, P6 ;  /* 0xffffffff0800780c */ /* 0x000fc40003fc4360 */
[----:B------:R-:W-:Y:S01]  /*0550*/  ISETP.GT.AND.EX P5, PT, R29, -0x1, PT, P5 ;  /* 0xffffffff1d00780c */ /* 0x000fe20003fa4350 */
[----:B----4-:R0:W-:Y:S06]  /*0560*/  @!P4 STG.E.128 desc[UR4][R36.64+-0x1000], R20 ;  /* 0xfff000142400c986 */ /* 0x0101ec000c101d04 */
[----:B------:R-:W2:Y:S04]  /*0570*/  @!P3 LDG.E.128.CONSTANT R8, desc[UR4][R34.64+0x1000] ;  /* 0x001000042208b981 */ /* 0x000ea8000c1e9d00 */
[----:B-----5:R3:W-:Y:S04]  /*0580*/  @!P1 STG.E.128 desc[UR4][R36.64+-0x2000], R16 ;  /* 0xffe0001024009986 */ /* 0x0207e8000c101d04 */
[----:B-1----:R-:W4:Y:S04]  /*0590*/  @!P6 LDG.E.128.CONSTANT R12, desc[UR4][R34.64+0x2000] ;  /* 0x00200004220ce981 */ /* 0x002f28000c1e9d00 */
[----:B0-----:R-:W5:Y:S04]  /*05a0*/  @!P2 LDG.E.128.CONSTANT R20, desc[UR4][R34.64] ;  /* 0x000000042214a981 */ /* 0x001f68000c1e9d00 */
[----:B---3--:R0:W3:Y:S01]  /*05b0*/  @!P5 LDG.E.128.CONSTANT R16, desc[UR4][R34.64+0x3000] ;  /* 0x003000042210d981 */ /* 0x0080e2000c1e9d00 */
[----:B------:R-:W-:-:S04]  /*05c0*/  IADD3 R28, P1, PT, R28, -0x8, RZ ;  /* 0xfffffff81c1c7810 */ /* 0x000fc80007f3e0ff */
[----:B------:R-:W-:Y:S02]  /*05d0*/  IADD3.X R27, PT, PT, R27, -0x1, RZ, P1, !PT ;  /* 0xffffffff1b1b7810 */ /* 0x000fe40000ffe4ff */
[----:B------:R-:W-:-:S04]  /*05e0*/  ISETP.NE.U32.AND P1, PT, R28, RZ, PT ;  /* 0x000000ff1c00720c */ /* 0x000fc80003f25070 */
[----:B------:R-:W-:Y:S02]  /*05f0*/  ISETP.NE.AND.EX P1, PT, R27, RZ, PT, P1 ;  /* 0x000000ff1b00720c */ /* 0x000fe40003f25310 */
[----:B0-----:R-:W-:-:S05]  /*0600*/  IADD3 R34, P4, PT, R34, 0x8000, RZ ;  /* 0x0000800022227810 */ /* 0x001fca0007f9e0ff */
[----:B------:R-:W-:Y:S01]  /*0610*/  IMAD.X R35, RZ, RZ, R35, P4 ;  /* 0x000000ffff237224 */ /* 0x000fe200020e0623 */
[----:B--2---:R-:W-:Y:S01]  /*0620*/  @!P3 STG.E.128 desc[UR4][R36.64+0x1000], R8 ;  /* 0x001000082400b986 */ /* 0x004fe2000c101d04 */
[----:B------:R-:W-:-:S03]  /*0630*/  IADD3 R29, P3, PT, R36, 0x8000, RZ ;  /* 0x00008000241d7810 */ /* 0x000fc60007f7e0ff */
[----:B-----5:R-:W-:Y:S01]  /*0640*/  @!P2 STG.E.128 desc[UR4][R36.64], R20 ;  /* 0x000000142400a986 */ /* 0x020fe2000c101d04 */
[----:B------:R-:W-:-:S03]  /*0650*/  IADD3 R26, P2, PT, R26, 0x800, RZ ;  /* 0x000008001a1a7810 */ /* 0x000fc60007f5e0ff */
[----:B----4-:R-:W-:Y:S02]  /*0660*/  @!P6 STG.E.128 desc[UR4][R36.64+0x2000], R12 ;  /* 0x0020000c2400e986 */ /* 0x010fe4000c101d04 */
[----:B------:R-:W-:Y:S02]  /*0670*/  IMAD.X R25, RZ, RZ, R25, P2 ;  /* 0x000000ffff197224 */ /* 0x000fe400010e0619 */
[----:B---3--:R0:W-:Y:S02]  /*0680*/  @!P5 STG.E.128 desc[UR4][R36.64+0x3000], R16 ;  /* 0x003000102400d986 */ /* 0x0081e4000c101d04 */
[----:B0-----:R-:W-:Y:S01]  /*0690*/  IMAD.X R37, RZ, RZ, R37, P3 ;  /* 0x000000ffff257224 */ /* 0x001fe200018e0625 */
[----:B------:R-:W-:Y:S06]  /*06a0*/  @P1 BRA `(.L_x_1) ;  /* 0xfffffffc00181947 */ /* 0x000fec000383ffff */
.L_x_0:
[----:B0-----:R-:W-:Y:S05]  /*06b0*/  @!P0 EXIT ;  /* 0x000000000000894d */ /* 0x001fea0003800000 */
[----:B------:R-:W-:Y:S01]  /*06c0*/  ISETP.GE.U32.AND P1, PT, R6, 0x4, PT ;  /* 0x000000040600780c */ /* 0x000fe20003f26070 */
[----:B------:R-:W-:Y:S01]  /*06d0*/  IMAD.MOV.U32 R33, RZ, RZ, RZ ;  /* 0x000000ffff217224 */ /* 0x000fe200078e00ff */
[----:B------:R-:W-:Y:S01]  /*06e0*/  LOP3.LUT R0, R0, 0x3, RZ, 0xc0, !PT ;  /* 0x0000000300007812 */ /* 0x000fe200078ec0ff */
[----:B------:R-:W-:Y:S01]  /*06f0*/  IMAD R5, R5, -0x280, RZ ;  /* 0xfffffd8005057824 */ /* 0x000fe200078e02ff */
[----:B------:R-:W-:Y:S01]  /*0700*/  ISETP.GE.U32.AND.EX P1, PT, RZ, RZ, PT, P1 ;  /* 0x000000ffff00720c */ /* 0x000fe20003f26110 */
[----:B-1----:R-:W-:Y:S01]  /*0710*/  IMAD.WIDE.U32 R34, R4, -0x280, R32 ;  /* 0xfffffd8004227825 */ /* 0x002fe200078e0020 */
[----:B------:R-:W-:-:S04]  /*0720*/  ISETP.NE.U32.AND P0, PT, R0, RZ, PT ;  /* 0x000000ff0000720c */ /* 0x000fc80003f05070 */
[----:B------:R-:W-:Y:S01]  /*0730*/  IADD3 R5, PT, PT, R35, -R4, R5 ;  /* 0x8000000423057210 */ /* 0x000fe20007ffe005 */
[----:B------:R-:W-:Y:S01]  /*0740*/  IMAD.SHL.U32 R4, R32, 0x4, RZ ;  /* 0x0000000420047824 */ /* 0x000fe200078e00ff */
[----:B------:R-:W-:-:S05]  /*0750*/  ISETP.NE.AND.EX P0, PT, RZ, RZ, PT, P0 ;  /* 0x000000ffff00720c */ /* 0x000fca0003f05300 */
[----:B------:R-:W-:Y:S08]  /*0760*/  @!P1 BRA `(.L_x_2) ;  /* 0x0000000400309947 */ /* 0x000ff00003800000 */
[----:B------:R-:W-:Y:S01]  /*0770*/  IADD3 R21, P1, PT, R24, R30, RZ ;  /* 0x0000001e18157210 */ /* 0x000fe20007f3e0ff */
[----:B------:R-:W0:Y:S03]  /*0780*/  LDC.64 R8, c[0x0][0x380] ;  /* 0x0000e000ff087b82 */ /* 0x000e260000000a00 */
[----:B------:R-:W-:Y:S01]  /*0790*/  LEA R14, P2, R21, R34, 0x8 ;  /* 0x00000022150e7211 */ /* 0x000fe200078440ff */
[----:B------:R-:W-:-:S03]  /*07a0*/  IMAD.X R32, R7, 0x1, R3, P1 ;  /* 0x0000000107207824 */ /* 0x000fc600008e0603 */
[----:B------:R-:W-:Y:S01]  /*07b0*/  ISETP.GT.U32.AND P1, PT, R14, -0x1, PT ;  /* 0xffffffff0e00780c */ /* 0x000fe20003f24070 */
[----:B------:R-:W1:Y:S01]  /*07c0*/  LDC.64 R18, c[0x0][0x380] ;  /* 0x0000e000ff127b82 */ /* 0x000e620000000a00 */
[----:B------:R-:W-:-:S04]  /*07d0*/  LEA.HI.X R15, R21, R5, R32, 0x8, P2 ;  /* 0x00000005150f7211 */ /* 0x000fc800010f4420 */
[----:B------:R-:W-:-:S03]  /*07e0*/  ISETP.GT.AND.EX P1, PT, R15, -0x1, PT, P1 ;  /* 0xffffffff0f00780c */ /* 0x000fc60003f24310 */
[----:B------:R-:W2:Y:S10]  /*07f0*/  LDC.64 R16, c[0x0][0x380] ;  /* 0x0000e000ff107b82 */ /* 0x000eb40000000a00 */
[----:B------:R-:W-:Y:S01]  /*0800*/  @!P1 IMAD.SHL.U32 R23, R4, 0x4, RZ ;  /* 0x0000000404179824 */ /* 0x000fe200078e00ff */
[----:B------:R-:W-:Y:S01]  /*0810*/  @!P1 SHF.R.U32.HI R26, RZ, 0x1e, R4 ;  /* 0x0000001eff1a9819 */ /* 0x000fe20000011604 */
[C---:B------:R-:W-:Y:S01]  /*0820*/  @!P1 IMAD.SHL.U32 R6, R21.reuse, 0x1000, RZ ;  /* 0x0000100015069824 */ /* 0x040fe200078e00ff */
[----:B------:R-:W-:-:S04]  /*0830*/  @!P1 SHF.L.U64.HI R11, R21, 0xc, R32 ;  /* 0x0000000c150b9819 */ /* 0x000fc80000010220 */
[----:B------:R-:W-:Y:S02]  /*0840*/  @!P1 LOP3.LUT R23, R6, R23, RZ, 0xfc, !PT ;  /* 0x0000001706179212 */ /* 0x000fe400078efcff */
[----:B------:R-:W-:Y:S02]  /*0850*/  @!P1 LOP3.LUT R26, R11, R26, RZ, 0xfc, !PT ;  /* 0x0000001a0b1a9212 */ /* 0x000fe400078efcff */
[----:B0-----:R-:W-:-:S05]  /*0860*/  @!P1 IADD3 R8, P2, PT, R23, R8, RZ ;  /* 0x0000000817089210 */ /* 0x001fca0007f5e0ff */
[----:B------:R-:W-:-:S06]  /*0870*/  @!P1 IMAD.X R9, R26, 0x1, R9, P2 ;  /* 0x000000011a099824 */ /* 0x000fcc00010e0609 */
[----:B------:R-:W3:Y:S01]  /*0880*/  @!P1 LDG.E.128.CONSTANT R8, desc[UR4][R8.64] ;  /* 0x0000000408089981 */ /* 0x000ee2000c1e9d00 */
[C---:B------:R-:W-:Y:S02]  /*0890*/  IADD3 R6, P3, PT, R14.reuse, 0x100, RZ ;  /* 0x000001000e067810 */ /* 0x040fe40007f7e0ff */
[----:B------:R-:W-:Y:S02]  /*08a0*/  IADD3 R12, P4, PT, R14, 0x200, RZ ;  /* 0x000002000e0c7810 */ /* 0x000fe40007f9e0ff */
[----:B------:R-:W-:Y:S01]  /*08b0*/  ISETP.GT.U32.AND P2, PT, R6, -0x1, PT ;  /* 0xffffffff0600780c */ /* 0x000fe20003f44070 */
[--C-:B------:R-:W-:Y:S01]  /*08c0*/  IMAD.X R13, RZ, RZ, R15.reuse, P3 ;  /* 0x000000ffff0d7224 */ /* 0x100fe200018e060f */
[----:B------:R-:W-:Y:S01]  /*08d0*/  IADD3 R6, P5, PT, R14, 0x300, RZ ;  /* 0x000003000e067810 */ /* 0x000fe20007fbe0ff */
[----:B------:R-:W-:Y:S01]  /*08e0*/  IMAD.X R14, RZ, RZ, R15, P4 ;  /* 0x000000ffff0e7224 */ /* 0x000fe200020e060f */
[----:B------:R-:W-:Y:S02]  /*08f0*/  ISETP.GT.U32.AND P6, PT, R12, -0x1, PT ;  /* 0xffffffff0c00780c */ /* 0x000fe40003fc4070 */
[----:B------:R-:W-:-:S02]  /*0900*/  ISETP.GT.AND.EX P2, PT, R13, -0x1, PT, P2 ;  /* 0xffffffff0d00780c */ /* 0x000fc40003f44320 */
[----:B------:R-:W0:Y:S01]  /*0910*/  LDC.64 R12, c[0x0][0x388] ;  /* 0x0000e200ff0c7b82 */ /* 0x000e220000000a00 */
[----:B------:R-:W-:Y:S02]  /*0920*/  ISETP.GT.AND.EX P4, PT, R14, -0x1, PT, P6 ;  /* 0xffffffff0e00780c */ /* 0x000fe40003f84360 */
[----:B------:R-:W-:Y:S01]  /*0930*/  ISETP.GT.U32.AND P3, PT, R6, -0x1, PT ;  /* 0xffffffff0600780c */ /* 0x000fe20003f64070 */
[----:B------:R-:W-:-:S04]  /*0940*/  IMAD.X R6, RZ, RZ, R15, P5 ;  /* 0x000000ffff067224 */ /* 0x000fc800028e060f */
[----:B------:R-:W4:Y:S01]  /*0950*/  LDC.64 R14, c[0x0][0x380] ;  /* 0x0000e000ff0e7b82 */ /* 0x000f220000000a00 */
[----:B------:R-:W-:Y:S02]  /*0960*/  ISETP.GT.AND.EX P3, PT, R6, -0x1, PT, P3 ;  /* 0xffffffff0600780c */ /* 0x000fe40003f64330 */
[----:B------:R-:W-:Y:S01]  /*0970*/  @!P2 SHF.R.U32.HI R6, RZ, 0x1e, R4 ;  /* 0x0000001eff06a819 */ /* 0x000fe20000011604 */
[C---:B------:R-:W-:Y:S01]  /*0980*/  @!P2 IMAD.SHL.U32 R22, R4.reuse, 0x4, RZ ;  /* 0x000000040416a824 */ /* 0x040fe200078e00ff */
[C---:B------:R-:W-:Y:S01]  /*0990*/  @!P2 SHF.L.U64.HI R25, R21.reuse, 0xc, R32 ;  /* 0x0000000c1519a819 */ /* 0x040fe20000010220 */
[C---:B------:R-:W-:Y:S01]  /*09a0*/  @!P4 IMAD.SHL.U32 R20, R21.reuse, 0x1000, RZ ;  /* 0x000010001514c824 */ /* 0x040fe200078e00ff */
[----:B------:R-:W-:Y:S01]  /*09b0*/  @!P4 SHF.R.U32.HI R28, RZ, 0x1e, R4 ;  /* 0x0000001eff1cc819 */ /* 0x000fe20000011604 */
[----:B------:R-:W-:Y:S01]  /*09c0*/  @!P2 IMAD.SHL.U32 R27, R21, 0x1000, RZ ;  /* 0x00001000151ba824 */ /* 0x000fe200078e00ff */
[----:B------:R-:W-:Y:S01]  /*09d0*/  @!P2 LOP3.LUT R6, R25, R6, RZ, 0xfc, !PT ;  /* 0x000000061906a212 */ /* 0x000fe200078efcff */
[----:B------:R-:W-:-:S03]  /*09e0*/  @!P4 IMAD.SHL.U32 R25, R4, 0x4, RZ ;  /* 0x000000040419c824 */ /* 0x000fc600078e00ff */
[----:B------:R-:W-:Y:S02]  /*09f0*/  @!P2 LOP3.LUT R22, R27, R22, RZ, 0xfc, !PT ;  /* 0x000000161b16a212 */ /* 0x000fe400078efcff */
[----:B------:R-:W-:Y:S02]  /*0a00*/  @!P4 LOP3.LUT R25, R20, R25, RZ, 0xfc, !PT ;  /* 0x000000191419c212 */ /* 0x000fe400078efcff */
[----:B0-----:R-:W-:Y:S02]  /*0a10*/  @!P1 IADD3 R20, P5, PT, R23, R12, RZ ;  /* 0x0000000c17149210 */ /* 0x001fe40007fbe0ff */
[C-C-:B------:R-:W-:Y:S02]  /*0a20*/  @!P4 SHF.L.U64.HI R27, R21.reuse, 0xc, R32.reuse ;  /* 0x0000000c151bc819 */ /* 0x140fe40000010220 */
[C---:B------:R-:W-:Y:S01]  /*0a30*/  @!P3 SHF.L.U64.HI R12, R21.reuse, 0xc, R32 ;  /* 0x0000000c150cb819 */ /* 0x040fe20000010220 */
[----:B------:R-:W-:Y:S01]  /*0a40*/  @!P3 IMAD.SHL.U32 R21, R21, 0x1000, RZ ;  /* 0x000010001515b824 */ /* 0x000fe200078e00ff */
[----:B------:R-:W-:Y:S01]  /*0a50*/  @!P3 SHF.R.U32.HI R29, RZ, 0x1e, R4 ;  /* 0x0000001eff1db819 */ /* 0x000fe20000011604 */
[----:B------:R-:W-:Y:S01]  /*0a60*/  @!P3 IMAD.SHL.U32 R32, R4, 0x4, RZ ;  /* 0x000000040420b824 */ /* 0x000fe200078e00ff */
[----:B-1----:R-:W-:-:S02]  /*0a70*/  @!P2 IADD3 R18, P6, PT, R22, R18, RZ ;  /* 0x000000121612a210 */ /* 0x002fc40007fde0ff */
[----:B------:R-:W-:Y:S02]  /*0a80*/  @!P3 LOP3.LUT R29, R12, R29, RZ, 0xfc, !PT ;  /* 0x0000001d0c1db212 */ /* 0x000fe400078efcff */
[----:B------:R-:W-:Y:S01]  /*0a90*/  @!P3 LOP3.LUT R32, R21, R32, RZ, 0xfc, !PT ;  /* 0x000000201520b212 */ /* 0x000fe200078efcff */
[----:B------:R-:W-:Y:S01]  /*0aa0*/  @!P1 IMAD.X R21, R26, 0x1, R13, P5 ;  /* 0x000000011a159824 */ /* 0x000fe200028e060d */
[----:B------:R-:W-:Y:S01]  /*0ab0*/  @!P4 LOP3.LUT R28, R27, R28, RZ, 0xfc, !PT ;  /* 0x0000001c1b1cc212 */ /* 0x000fe200078efcff */
[----:B------:R-:W-:Y:S01]  /*0ac0*/  @!P2 IMAD.X R19, R6, 0x1, R19, P6 ;  /* 0x000000010613a824 */ /* 0x000fe200030e0613 */
[----:B--2---:R-:W-:Y:S01]  /*0ad0*/  @!P4 IADD3 R12, P5, PT, R25, R16, RZ ;  /* 0x00000010190cc210 */ /* 0x004fe20007fbe0ff */
[----:B------:R-:W0:Y:S01]  /*0ae0*/  LDC.64 R26, c[0x0][0x388] ;  /* 0x0000e200ff1a7b82 */ /* 0x000e220000000a00 */
[----:B----4-:R-:W-:-:S03]  /*0af0*/  @!P3 IADD3 R16, P6, PT, R32, R14, RZ ;  /* 0x0000000e2010b210 */ /* 0x010fc60007fde0ff */
[----:B------:R-:W-:Y:S02]  /*0b00*/  @!P4 IMAD.X R13, R28, 0x1, R17, P5 ;  /* 0x000000011c0dc824 */ /* 0x000fe400028e0611 */
[----:B------:R-:W-:-:S04]  /*0b10*/  @!P3 IMAD.X R17, R29, 0x1, R15, P6 ;  /* 0x000000011d11b824 */ /* 0x000fc800030e060f */
[----:B------:R-:W2:Y:S04]  /*0b20*/  @!P4 LDG.E.128.CONSTANT R12, desc[UR4][R12.64+0x2000] ;  /* 0x002000040c0cc981 */ /* 0x000ea8000c1e9d00 */
[----:B---3--:R1:W-:Y:S04]  /*0b30*/  @!P1 STG.E.128 desc[UR4][R20.64], R8 ;  /* 0x0000000814009986 */ /* 0x0083e8000c101d04 */
[----:B-1----:R-:W3:Y:S01]  /*0b40*/  @!P2 LDG.E.128.CONSTANT R8, desc[UR4][R18.64+0x1000] ;  /* 0x001000041208a981 */ /* 0x002ee2000c1e9d00 */
[----:B------:R-:W1:Y:S03]  /*0b50*/  LDC.64 R20, c[0x0][0x388] ;  /* 0x0000e200ff147b82 */ /* 0x000e660000000a00 */
[----:B------:R-:W4:Y:S01]  /*0b60*/  @!P3 LDG.E.128.CONSTANT R16, desc[UR4][R16.64+0x3000] ;  /* 0x003000041010b981 */ /* 0x000f22000c1e9d00 */
[----:B-1----:R-:W-:-:S04]  /*0b70*/  @!P2 IADD3 R20, P1, PT, R22, R20, RZ ;  /* 0x000000141614a210 */ /* 0x002fc80007f3e0ff */
[----:B------:R-:W1:Y:S01]  /*0b80*/  LDC.64 R22, c[0x0][0x388] ;  /* 0x0000e200ff167b82 */ /* 0x000e620000000a00 */
[----:B0-----:R-:W-:Y:S01]  /*0b90*/  @!P3 IADD3 R26, P6, PT, R32, R26, RZ ;  /* 0x0000001a201ab210 */ /* 0x001fe20007fde0ff */
[----:B------:R-:W-:-:S04]  /*0ba0*/  @!P2 IMAD.X R21, R6, 0x1, R21, P1 ;  /* 0x000000010615a824 */ /* 0x000fc800008e0615 */
[----:B------:R-:W-:Y:S01]  /*0bb0*/  @!P3 IMAD.X R27, R29, 0x1, R27, P6 ;  /* 0x000000011d1bb824 */ /* 0x000fe200030e061b */
[----:B-1----:R-:W-:-:S05]  /*0bc0*/  @!P4 IADD3 R22, P5, PT, R25, R22, RZ ;  /* 0x000000161916c210 */ /* 0x002fca0007fbe0ff */
[----:B------:R-:W-:Y:S01]  /*0bd0*/  @!P4 IMAD.X R23, R28, 0x1, R23, P5 ;  /* 0x000000011c17c824 */ /* 0x000fe200028e0617 */
[----:B------:R-:W-:-:S05]  /*0be0*/  IADD3 R24, P1, PT, R24, 0x4, RZ ;  /* 0x0000000418187810 */ /* 0x000fca0007f3e0ff */
[----:B------:R-:W-:Y:S01]  /*0bf0*/  IMAD.X R7, RZ, RZ, R7, P1 ;  /* 0x000000ffff077224 */ /* 0x000fe200008e0607 */
[----:B---3--:R0:W-:Y:S04]  /*0c00*/  @!P2 STG.E.128 desc[UR4][R20.64+0x1000], R8 ;  /* 0x001000081400a986 */ /* 0x0081e8000c101d04 */
[----:B--2---:R0:W-:Y:S04]  /*0c10*/  @!P4 STG.E.128 desc[UR4][R22.64+0x2000], R12 ;  /* 0x0020000c1600c986 */ /* 0x0041e8000c101d04 */
[----:B----4-:R0:W-:Y:S02]  /*0c20*/  @!P3 STG.E.128 desc[UR4][R26.64+0x3000], R16 ;  /* 0x003000101a00b986 */ /* 0x0101e4000c101d04 */
.L_x_2:
[----:B------:R-:W-:Y:S05]  /*0c30*/  @!P0 EXIT ;  /* 0x000000000000894d */ /* 0x000fea0003800000 */
[----:B------:R-:W-:Y:S02]  /*0c40*/  ISETP.NE.U32.AND P0, PT, R0, 0x1, PT ;  /* 0x000000010000780c */ /* 0x000fe40003f05070 */
[----:B------:R-:W-:Y:S02]  /*0c50*/  LOP3.LUT P2, RZ, R2, 0x1000, RZ, 0xc0, !PT ;  /* 0x0000100002ff7812 */ /* 0x000fe4000784c0ff */
[----:B------:R-:W-:-:S13]  /*0c60*/  ISETP.NE.AND.EX P0, PT, RZ, RZ, PT, P0 ;  /* 0x000000ffff00720c */ /* 0x000fda0003f05300 */
[----:B------:R-:W-:Y:S05]  /*0c70*/  @!P0 BRA `(.L_x_3) ;  /* 0x0000000000a08947 */ /* 0x000fea0003800000 */
[----:B------:R-:W-:Y:S01]  /*0c80*/  IADD3 R2, P1, PT, R24, R30, RZ ;  /* 0x0000001e18027210 */ /* 0x000fe20007f3e0ff */
[----:B0-----:R-:W0:Y:S03]  /*0c90*/  LDC.64 R10, c[0x0][0x380] ;  /* 0x0000e000ff0a7b82 */ /* 0x001e260000000a00 */
[----:B------:R-:W-:Y:S01]  /*0ca0*/  LEA R6, P0, R2, R34, 0x8 ;  /* 0x0000002202067211 */ /* 0x000fe200078040ff */
[----:B------:R-:W-:-:S03]  /*0cb0*/  IMAD.X R13, R7, 0x1, R3, P1 ;  /* 0x00000001070d7824 */ /* 0x000fc600008e0603 */
[----:B------:R-:W-:Y:S01]  /*0cc0*/  IADD3 R0, P3, PT, R6, 0x100, RZ ;  /* 0x0000010006007810 */ /* 0x000fe20007f7e0ff */
[----:B------:R-:W1:Y:S01]  /*0cd0*/  LDC.64 R20, c[0x0][0x388] ;  /* 0x0000e200ff147b82 */ /* 0x000e620000000a00 */
[----:B------:R-:W-:Y:S02]  /*0ce0*/  LEA.HI.X R8, R2, R5, R13, 0x8, P0 ;  /* 0x0000000502087211 */ /* 0x000fe400000f440d */
[----:B------:R-:W-:Y:S02]  /*0cf0*/  ISETP.GT.U32.AND P0, PT, R6, -0x1, PT ;  /* 0xffffffff0600780c */ /* 0x000fe40003f04070 */
[----:B------:R-:W-:Y:S01]  /*0d00*/  ISETP.GT.U32.AND P1, PT, R0, -0x1, PT ;  /* 0xffffffff0000780c */ /* 0x000fe20003f24070 */
[----:B------:R-:W-:Y:S01]  /*0d10*/  IMAD.X R0, RZ, RZ, R8, P3 ;  /* 0x000000ffff007224 */ /* 0x000fe200018e0608 */
[----:B------:R-:W-:Y:S01]  /*0d20*/  ISETP.GT.AND.EX P0, PT, R8, -0x1, PT, P0 ;  /* 0xffffffff0800780c */ /* 0x000fe20003f04300 */
[----:B------:R-:W2:Y:S03]  /*0d30*/  LDC.64 R22, c[0x0][0x388] ;  /* 0x0000e200ff167b82 */ /* 0x000ea60000000a00 */
[----:B------:R-:W-:-:S05]  /*0d40*/  ISETP.GT.AND.EX P1, PT, R0, -0x1, PT, P1 ;  /* 0xffffffff0000780c */ /* 0x000fca0003f24310 */
[----:B------:R-:W3:Y:S04]  /*0d50*/  LDC.64 R8, c[0x0][0x380] ;  /* 0x0000e000ff087b82 */ /* 0x000ee80000000a00 */
[----:B------:R-:W-:Y:S01]  /*0d60*/  @!P0 IMAD.SHL.U32 R6, R4, 0x4, RZ ;  /* 0x0000000404068824 */ /* 0x000fe200078e00ff */
[C-C-:B------:R-:W-:Y:S01]  /*0d70*/  @!P0 SHF.L.U64.HI R0, R2.reuse, 0xc, R13.reuse ;  /* 0x0000000c02008819 */ /* 0x140fe2000001020d */
[C---:B------:R-:W-:Y:S02]  /*0d80*/  @!P0 IMAD.SHL.U32 R19, R2.reuse, 0x1000, RZ ;  /* 0x0000100002138824 */ /* 0x040fe400078e00ff */
[C---:B------:R-:W-:Y:S01]  /*0d90*/  @!P1 IMAD.SHL.U32 R12, R2.reuse, 0x1000, RZ ;  /* 0x00001000020c9824 */ /* 0x040fe200078e00ff */
[----:B------:R-:W-:Y:S01]  /*0da0*/  @!P1 SHF.L.U64.HI R15, R2, 0xc, R13 ;  /* 0x0000000c020f9819 */ /* 0x000fe2000001020d */
[----:B------:R-:W-:Y:S01]  /*0db0*/  @!P1 IMAD.SHL.U32 R17, R4, 0x4, RZ ;  /* 0x0000000404119824 */ /* 0x000fe200078e00ff */
[----:B------:R-:W-:-:S02]  /*0dc0*/  @!P0 SHF.R.U32.HI R13, RZ, 0x1e, R4 ;  /* 0x0000001eff0d8819 */ /* 0x000fc40000011604 */
[----:B------:R-:W-:Y:S02]  /*0dd0*/  @!P0 LOP3.LUT R19, R19, R6, RZ, 0xfc, !PT ;  /* 0x0000000613138212 */ /* 0x000fe400078efcff */
[----:B------:R-:W-:Y:S02]  /*0de0*/  @!P1 SHF.R.U32.HI R2, RZ, 0x1e, R4 ;  /* 0x0000001eff029819 */ /* 0x000fe40000011604 */
[----:B------:R-:W-:Y:S02]  /*0df0*/  @!P1 LOP3.LUT R17, R12, R17, RZ, 0xfc, !PT ;  /* 0x000000110c119212 */ /* 0x000fe400078efcff */
[----:B------:R-:W-:Y:S02]  /*0e00*/  @!P0 LOP3.LUT R0, R0, R13, RZ, 0xfc, !PT ;  /* 0x0000000d00008212 */ /* 0x000fe400078efcff */
[----:B------:R-:W-:Y:S02]  /*0e10*/  @!P1 LOP3.LUT R2, R15, R2, RZ, 0xfc, !PT ;  /* 0x000000020f029212 */ /* 0x000fe400078efcff */
[----:B0-----:R-:W-:-:S02]  /*0e20*/  @!P1 IADD3 R12, P4, PT, R17, R10, RZ ;  /* 0x0000000a110c9210 */ /* 0x001fc40007f9e0ff */
[----:B---3--:R-:W-:-:S03]  /*0e30*/  @!P0 IADD3 R8, P3, PT, R19, R8, RZ ;  /* 0x0000000813088210 */ /* 0x008fc60007f7e0ff */
[----:B------:R-:W-:Y:S02]  /*0e40*/  @!P1 IMAD.X R13, R2, 0x1, R11, P4 ;  /* 0x00000001020d9824 */ /* 0x000fe400020e060b */
[----:B------:R-:W-:-:S04]  /*0e50*/  @!P0 IMAD.X R9, R0, 0x1, R9, P3 ;  /* 0x0000000100098824 */ /* 0x000fc800018e0609 */
[----:B------:R-:W3:Y:S04]  /*0e60*/  @!P1 LDG.E.128.CONSTANT R12, desc[UR4][R12.64+0x1000] ;  /* 0x001000040c0c9981 */ /* 0x000ee8000c1e9d00 */
[----:B------:R-:W4:Y:S01]  /*0e70*/  @!P0 LDG.E.128.CONSTANT R8, desc[UR4][R8.64] ;  /* 0x0000000408088981 */ /* 0x000f22000c1e9d00 */
[----:B-1----:R-:W-:Y:S02]  /*0e80*/  @!P0 IADD3 R20, P3, PT, R19, R20, RZ ;  /* 0x0000001413148210 */ /* 0x002fe40007f7e0ff */
[----:B--2---:R-:W-:-:S03]  /*0e90*/  @!P1 IADD3 R22, P4, PT, R17, R22, RZ ;  /* 0x0000001611169210 */ /* 0x004fc60007f9e0ff */
[----:B------:R-:W-:Y:S02]  /*0ea0*/  @!P0 IMAD.X R21, R0, 0x1, R21, P3 ;  /* 0x0000000100158824 */ /* 0x000fe400018e0615 */
[----:B------:R-:W-:-:S03]  /*0eb0*/  @!P1 IMAD.X R23, R2, 0x1, R23, P4 ;  /* 0x0000000102179824 */ /* 0x000fc600020e0617 */
[----:B----4-:R1:W-:Y:S04]  /*0ec0*/  @!P0 STG.E.128 desc[UR4][R20.64], R8 ;  /* 0x0000000814008986 */ /* 0x0103e8000c101d04 */
[----:B---3--:R1:W-:Y:S01]  /*0ed0*/  @!P1 STG.E.128 desc[UR4][R22.64+0x1000], R12 ;  /* 0x0010000c16009986 */ /* 0x0083e2000c101d04 */
[----:B------:R-:W-:-:S05]  /*0ee0*/  IADD3 R24, P0, PT, R24, 0x2, RZ ;  /* 0x0000000218187810 */ /* 0x000fca0007f1e0ff */
[----:B------:R-:W-:-:S08]  /*0ef0*/  IMAD.X R7, RZ, RZ, R7, P0 ;  /* 0x000000ffff077224 */ /* 0x000fd000000e0607 */
.L_x_3:
[----:B------:R-:W-:Y:S05]  /*0f00*/  @!P2 EXIT ;  /* 0x000000000000a94d */ /* 0x000fea0003800000 */
[----:B------:R-:W-:-:S04]  /*0f10*/  IADD3 R2, P0, PT, R24, R30, RZ ;  /* 0x0000001e18027210 */ /* 0x000fc80007f1e0ff */
[----:B------:R-:W-:Y:S01]  /*0f20*/  LEA R34, P1, R2, R34, 0x8 ;  /* 0x0000002202227211 */ /* 0x000fe200078240ff */
[----:B------:R-:W-:-:S03]  /*0f30*/  IMAD.X R3, R7, 0x1, R3, P0 ;  /* 0x0000000107037824 */ /* 0x000fc600000e0603 */
[----:B------:R-:W-:Y:S02]  /*0f40*/  ISETP.GT.U32.AND P0, PT, R34, -0x1, PT ;  /* 0xffffffff2200780c */ /* 0x000fe40003f04070 */
[----:B------:R-:W-:-:S04]  /*0f50*/  LEA.HI.X R5, R2, R5, R3, 0x8, P1 ;  /* 0x0000000502057211 */ /* 0x000fc800008f4403 */
[----:B------:R-:W-:-:S13]  /*0f60*/  ISETP.GT.AND.EX P0, PT, R5, -0x1, PT, P0 ;  /* 0xffffffff0500780c */ /* 0x000fda0003f04300 */
[----:B------:R-:W-:Y:S05]  /*0f70*/  @P0 EXIT ;  /* 0x000000000000094d */ /* 0x000fea0003800000 */
[----:B------:R-:W2:Y:S01]  /*0f80*/  LDCU.128 UR8, c[0x0][0x380] ;  /* 0x00007000ff0877ac */ /* 0x000ea20008000c00 */
[C---:B------:R-:W-:Y:S01]  /*0f90*/  IMAD.SHL.U32 R0, R2.reuse, 0x1000, RZ ;  /* 0x0000100002007824 */ /* 0x040fe200078e00ff */
[----:B------:R-:W-:Y:S01]  /*0fa0*/  SHF.L.U64.HI R2, R2, 0xc, R3 ;  /* 0x0000000c02027819 */ /* 0x000fe20000010203 */
[----:B------:R-:W-:Y:S01]  /*0fb0*/  IMAD.SHL.U32 R5, R4, 0x4, RZ ;  /* 0x0000000404057824 */ /* 0x000fe200078e00ff */
[----:B------:R-:W-:-:S04]  /*0fc0*/  SHF.R.U32.HI R3, RZ, 0x1e, R4 ;  /* 0x0000001eff037819 */ /* 0x000fc80000011604 */
[----:B------:R-:W-:Y:S02]  /*0fd0*/  LOP3.LUT R4, R0, R5, RZ, 0xfc, !PT ;  /* 0x0000000500047212 */ /* 0x000fe400078efcff */
[----:B------:R-:W-:Y:S02]  /*0fe0*/  LOP3.LUT R0, R2, R3, RZ, 0xfc, !PT ;  /* 0x0000000302007212 */ /* 0x000fe400078efcff */
[----:B--2---:R-:W-:-:S04]  /*0ff0*/  IADD3 R2, P0, PT, R4, UR8, RZ ;  /* 0x0000000804027c10 */ /* 0x004fc8000ff1e0ff */
[----:B------:R-:W-:-:S05]  /*1000*/  IADD3.X R3, PT, PT, R0, UR9, RZ, P0, !PT ;  /* 0x0000000900037c10 */ /* 0x000fca00087fe4ff */
[----:B01----:R-:W2:Y:S01]  /*1010*/  LDG.E.128.CONSTANT R8, desc[UR4][R2.64] ;  /* 0x0000000402087981 */ /* 0x003ea2000c1e9d00 */
[----:B------:R-:W-:-:S04]  /*1020*/  IADD3 R4, P0, PT, R4, UR10, RZ ;  /* 0x0000000a04047c10 */ /* 0x000fc8000ff1e0ff */
[----:B------:R-:W-:-:S05]  /*1030*/  IADD3.X R5, PT, PT, R0, UR11, RZ, P0, !PT ;  /* 0x0000000b00057c10 */ /* 0x000fca00087fe4ff */
[----:B--2---:R-:W-:Y:S01]  /*1040*/  STG.E.128 desc[UR4][R4.64], R8 ;  /* 0x0000000804007986 */ /* 0x004fe2000c101d04 */
[----:B------:R-:W-:Y:S05]  /*1050*/  EXIT ;  /* 0x000000000000794d */ /* 0x000fea0003800000 */
.L_x_4:
[----:B------:R-:W-:-:S00]  /*1060*/  BRA `(.L_x_4) ;  /* 0xfffffffc00fc7947 */ /* 0x000fc0000383ffff */
[----:B------:R-:W-:-:S00]  /*1070*/  NOP ;  /* 0x0000000000007918 */ /* 0x000fc00000000000 */
        /* <DEDUP_REMOVED lines=8> */
.L_x_78:


//--------------------- .text.copy_n_3585_to_3840__kernel --------------------------
	.section	.text.copy_n_3585_to_3840__kernel,"ax",@progbits
	.align	128
        .global         copy_n_3585_to_3840__kernel
        .type           copy_n_3585_to_3840__kernel,@function
        .size           copy_n_3585_to_3840__kernel,(.L_x_79 - copy_n_3585_to_3840__kernel)
        .other          copy_n_3585_to_3840__kernel,@"STO_CUDA_ENTRY STV_DEFAULT"
copy_n_3585_to_3840__kernel:
.text.copy_n_3585_to_3840__kernel:
[----:B------:R-:W-:Y:S08]  /*0000*/  LDC R1, c[0x0][0x37c] ;  /* 0x0000df00ff017b82 */ /* 0x000ff00000000800 */
[----:B------:R-:W0:Y:S02]  /*0010*/  LDC.64 R4, c[0x0][0x390] ;  /* 0x0000e400ff047b82 */ /* 0x000e240000000a00 */
[----:B0-----:R-:W-:-:S05]  /*0020*/  IADD3 R2, P0, PT, R4, 0xeff, RZ ;  /* 0x00000eff04027810 */ /* 0x001fca0007f1e0ff */
[----:B------:R-:W-:-:S04]  /*0030*/  IMAD.X R3, RZ, RZ, R5, P0 ;  /* 0x000000ffff037224 */ /* 0x000fc800000e0605 */
[----:B------:R-:W-:-:S04]  /*0040*/  IMAD.WIDE.U32 R6, R3, -0x77777777, RZ ;  /* 0x8888888903067825 */ /* 0x000fc800078e00ff */
[----:B------:R-:W-:-:S04]  /*0050*/  IMAD.WIDE.U32 R8, P0, R2, -0x77777778, R6 ;  /* 0x8888888802087825 */ /* 0x000fc80007800006 */
[C---:B------:R-:W-:Y:S01]  /*0060*/  IMAD.WIDE.U32 R6, R2.reuse, -0x77777777, RZ ;  /* 0x8888888902067825 */ /* 0x040fe200078e00ff */
[----:B------:R-:W-:-:S04]  /*0070*/  IADD3 R10, P1, PT, R2, R9, RZ ;  /* 0x00000009020a7210 */ /* 0x000fc80007f3e0ff */
[----:B------:R-:W-:Y:S02]  /*0080*/  IADD3.X R11, PT, PT, RZ, R3, RZ, P0, P1 ;  /* 0x00000003ff0b7210 */ /* 0x000fe400007e24ff */
[----:B------:R-:W-:Y:S02]  /*0090*/  IADD3 RZ, P0, PT, R7, R8, RZ ;  /* 0x0000000807ff7210 */ /* 0x000fe40007f1e0ff */
[----:B------:R-:W-:-:S03]  /*00a0*/  ISETP.LT.AND P1, PT, R3, RZ, PT ;  /* 0x000000ff0300720c */ /* 0x000fc60003f21270 */
[----:B------:R-:W-:-:S03]  /*00b0*/  IMAD.WIDE.U32.X R6, R3, -0x77777778, R10, P0 ;  /* 0x8888888803067825 */ /* 0x000fc600000e040a */
[----:B------:R-:W-:-:S05]  /*00c0*/  IADD3 R0, P0, PT, -R2, R6, RZ ;  /* 0x0000000602007210 */ /* 0x000fca0007f1e1ff */
[----:B------:R-:W-:Y:S01]  /*00d0*/  IMAD.X R6, R7, 0x1, ~R3, P0 ;  /* 0x0000000107067824 */ /* 0x000fe200000e0e03 */
[----:B------:R-:W-:-:S04]  /*00e0*/  IADD3 R7, P0, PT, R0, 0x77777777, RZ ;  /* 0x7777777700077810 */ /* 0x000fc80007f1e0ff */
[----:B------:R-:W-:Y:S02]  /*00f0*/  IADD3.X R9, PT, PT, R6, 0x77777777, RZ, P0, !PT ;  /* 0x7777777706097810 */ /* 0x000fe400007fe4ff */
[----:B------:R-:W-:Y:S02]  /*0100*/  SEL R7, R7, R0, P1 ;  /* 0x0000000007077207 */ /* 0x000fe40000800000 */
[----:B------:R-:W-:-:S04]  /*0110*/  SEL R0, R9, R6, P1 ;  /* 0x0000000609007207 */ /* 0x000fc80000800000 */
[----:B------:R-:W-:-:S04]  /*0120*/  SHF.R.S64 R7, R7, 0xb, R0 ;  /* 0x0000000b07077819 */ /* 0x000fc80000001000 */
[----:B------:R-:W-:-:S04]  /*0130*/  LEA.HI R7, P0, R0, R7, RZ, 0x1 ;  /* 0x0000000700077211 */ /* 0x000fc800078108ff */
[----:B------:R-:W-:Y:S01]  /*0140*/  LEA.HI.X.SX32 R9, R0, RZ, 0x15, P0 ;  /* 0x000000ff00097211 */ /* 0x000fe200000faeff */
[----:B------:R-:W-:-:S04]  /*0150*/  IMAD.HI.U32 R12, R7, -0xf00, R2 ;  /* 0xfffff100070c7827 */ /* 0x000fc800078e0002 */
[----:B------:R-:W-:-:S05]  /*0160*/  IMAD R0, R9, -0xf00, RZ ;  /* 0xfffff10009007824 */ /* 0x000fca00078e02ff */
[----:B------:R-:W-:-:S04]  /*0170*/  IADD3 R12, PT, PT, R12, -R7, R0 ;  /* 0x800000070c0c7210 */ /* 0x000fc80007ffe000 */
[----:B------:R-:W-:-:S04]  /*0180*/  LEA.HI.SX32 R0, P0, R12, R7, 0x1 ;  /* 0x000000070c007211 */ /* 0x000fc80007810aff */
[----:B------:R-:W-:Y:S02]  /*0190*/  LEA.HI.X.SX32 R12, R12, R9, 0x1, P0 ;  /* 0x000000090c0c7211 */ /* 0x000fe400000f0eff */
[----:B------:R-:W-:-:S04]  /*01a0*/  ISETP.GE.U32.AND P0, PT, R0, 0x1, PT ;  /* 0x000000010000780c */ /* 0x000fc80003f06070 */
[----:B------:R-:W-:-:S13]  /*01b0*/  ISETP.GE.AND.EX P0, PT, R12, RZ, PT, P0 ;  /* 0x000000ff0c00720c */ /* 0x000fda0003f06300 */
[----:B------:R-:W-:Y:S05]  /*01c0*/  @!P0 EXIT ;  /* 0x000000000000894d */ /* 0x000fea0003800000 */
[----:B------:R-:W0:Y:S01]  /*01d0*/  S2UR UR4, SR_CTAID.X ;  /* 0x00000000000479c3 */ /* 0x000e220000002500 */
[----:B------:R-:W1:Y:S01]  /*01e0*/  S2R R24, SR_TID.X ;  /* 0x0000000000187919 */ /* 0x000e620000002100 */
[C---:B------:R-:W-:Y:S02]  /*01f0*/  ISETP.GE.U32.AND P1, PT, R0.reuse, 0x8, PT ;  /* 0x000000080000780c */ /* 0x040fe40003f26070 */
[----:B------:R-:W-:Y:S02]  /*0200*/  CS2R R6, SRZ ;  /* 0x0000000000067805 */ /* 0x000fe4000001ff00 */
[----:B------:R-:W-:Y:S02]  /*0210*/  LOP3.LUT R2, R0, 0x7, RZ, 0xc0, !PT ;  /* 0x0000000700027812 */ /* 0x000fe400078ec0ff */
        /* <DEDUP_REMOVED lines=12> */
[C-C-:B------:R-:W-:Y:S01]  /*02e0*/  SHF.L.U64.HI R9, R20.reuse, 0x8, R3.reuse ;  /* 0x0000000814097819 */ /* 0x140fe20000010203 */
[C---:B------:R-:W-:Y:S01]  /*02f0*/  IMAD.SHL.U32 R11, R20.reuse, 0x1000, RZ ;  /* 0x00001000140b7824 */ /* 0x040fe200078e00ff */
[----:B------:R-:W-:Y:S02]  /*0300*/  SHF.R.U32.HI R7, RZ, 0x1c, R24 ;  /* 0x0000001cff077819 */ /* 0x000fe40000011618 */
[----:B------:R-:W-:Y:S02]  /*0310*/  SHF.L.U64.HI R10, R20, 0xc, R3 ;  /* 0x0000000c140a7819 */ /* 0x000fe40000010203 */
[----:B------:R-:W-:-:S02]  /*0320*/  LOP3.LUT R8, R13, R24, RZ, 0xfc, !PT ;  /* 0x000000180d087212 */ /* 0x000fc400078efcff */
[----:B------:R-:W-:Y:S01]  /*0330*/  LOP3.LUT R6, R11, R6, RZ, 0xfc, !PT ;  /* 0x000000060b067212 */ /* 0x000fe200078efcff */
[----:B------:R-:W-:Y:S01]  /*0340*/  IMAD.X R11, RZ, RZ, ~R5, P1 ;  /* 0x000000ffff0b7224 */ /* 0x000fe200008e0e05 */
[----:B------:R-:W-:Y:S01]  /*0350*/  LOP3.LUT R7, R10, R7, RZ, 0xfc, !PT ;  /* 0x000000070a077212 */ /* 0x000fe200078efcff */
[----:B------:R-:W-:Y:S01]  /*0360*/  IMAD.WIDE.U32 R8, R15, 0x280, R8 ;  /* 0x000002800f087825 */ /* 0x000fe200078e0008 */
[----:B------:R-:W-:Y:S02]  /*0370*/  IADD3 R22, P1, PT, R6, 0x4000, RZ ;  /* 0x0000400006167810 */ /* 0x000fe40007f3e0ff */
[----:B------:R-:W-:Y:S01]  /*0380*/  LOP3.LUT R6, R12, 0x7fffffff, RZ, 0xc0, !PT ;  /* 0x7fffffff0c067812 */ /* 0x000fe200078ec0ff */
[----:B------:R-:W-:Y:S01]  /*0390*/  IMAD R11, R11, 0x280, RZ ;  /* 0x000002800b0b7824 */ /* 0x000fe200078e02ff */
        /* <DEDUP_REMOVED lines=10> */
.L_x_6:
[C---:B--2---:R-:W-:Y:S02]  /*0440*/  IADD3 R8, P2, PT, R17.reuse, -0x400, RZ ;  /* 0xfffffc0011087810 */ /* 0x044fe40007f5e0ff */
[----:B------:R-:W-:Y:S02]  /*0450*/  IADD3 R12, P3, PT, R17, -0x300, RZ ;  /* 0xfffffd00110c7810 */ /* 0x000fe40007f7e0ff */
[----:B------:R-:W-:Y:S02]  /*0460*/  ISETP.GT.U32.AND P1, PT, R8, -0x1, PT ;  /* 0xffffffff0800780c */ /* 0x000fe40003f24070 */
[----:B------:R-:W-:-:S04]  /*0470*/  IADD3.X R8, PT, PT, R16, -0x1, RZ, P2, !PT ;  /* 0xffffffff10087810 */ /* 0x000fc800017fe4ff */
[----:B------:R-:W-:Y:S02]  /*0480*/  ISETP.GT.AND.EX P1, PT, R8, -0x1, PT, P1 ;  /* 0xffffffff0800780c */ /* 0x000fe40003f24310 */
[----:B------:R-:W-:Y:S02]  /*0490*/  ISETP.GT.U32.AND P2, PT, R12, -0x1, PT ;  /* 0xffffffff0c00780c */ /* 0x000fe40003f44070 */
[----:B------:R-:W-:-:S09]  /*04a0*/  IADD3.X R12, PT, PT, R16, -0x1, RZ, P3, !PT ;  /* 0xffffffff100c7810 */ /* 0x000fd20001ffe4ff */
[----:B0-----:R-:W2:Y:S01]  /*04b0*/  @!P1 LDG.E.128.CONSTANT R8, desc[UR4][R22.64+-0x4000] ;  /* 0xffc0000416089981 */ /* 0x001ea2000c1e9d00 */
[----:B------:R-:W-:-:S13]  /*04c0*/  ISETP.GT.AND.EX P2, PT, R12, -0x1, PT, P2 ;  /* 0xffffffff0c00780c */ /* 0x000fda0003f44320 */
[----:B------:R-:W3:Y:S01]  /*04d0*/  @!P2 LDG.E.128.CONSTANT R12, desc[UR4][R22.64+-0x3000] ;  /* 0xffd00004160ca981 */ /* 0x000ee2000c1e9d00 */
[----:B------:R-:W-:Y:S01]  /*04e0*/  IMAD.MOV.U32 R26, RZ, RZ, R28 ;  /* 0x000000ffff1a7224 */ /* 0x000fe200078e001c */
[----:B------:R-:W-:Y:S01]  /*04f0*/  IADD3 R28, P3, PT, R17, -0x200, RZ ;  /* 0xfffffe00111c7810 */ /* 0x000fe20007f7e0ff */
[----:B------:R-:W-:-:S05]  /*0500*/  IMAD.MOV.U32 R27, RZ, RZ, R29 ;  /* 0x000000ffff1b7224 */ /* 0x000fca00078e001d */
[----:B--2---:R0:W-:Y:S01]  /*0510*/  @!P1 STG.E.128 desc[UR4][R26.64+-0x4000], R8 ;  /* 0xffc000081a009986 */ /* 0x0041e2000c101d04 */
[----:B------:R-:W-:Y:S02]  /*0520*/  ISETP.GT.U32.AND P1, PT, R28, -0x1, PT ;  /* 0xffffffff1c00780c */ /* 0x000fe40003f24070 */
[----:B------:R-:W-:-:S04]  /*0530*/  IADD3.X R28, PT, PT, R16, -0x1, RZ, P3, !PT ;  /* 0xffffffff101c7810 */ /* 0x000fc80001ffe4ff */
[----:B------:R-:W-:Y:S02]  /*0540*/  ISETP.GT.AND.EX P1, PT, R28, -0x1, PT, P1 ;  /* 0xffffffff1c00780c */ /* 0x000fe40003f24310 */
[----:B------:R-:W-:Y:S01]  /*0550*/  IADD3 R28, P3, PT, R17, -0x100, RZ ;  /* 0xffffff00111c7810 */ /* 0x000fe20007f7e0ff */
[----:B---3--:R1:W-:Y:S03]  /*0560*/  @!P2 STG.E.128 desc[UR4][R26.64+-0x3000], R12 ;  /* 0xffd0000c1a00a986 */ /* 0x0083e6000c101d04 */
[----:B------:R-:W-:Y:S02]  /*0570*/  ISETP.GT.U32.AND P2, PT, R28, -0x1, PT ;  /* 0xffffffff1c00780c */ /* 0x000fe40003f44070 */
[----:B------:R-:W-:-:S05]  /*0580*/  IADD3.X R28, PT, PT, R16, -0x1, RZ, P3, !PT ;  /* 0xffffffff101c7810 */ /* 0x000fca0001ffe4ff */
[----:B0-----:R-:W2:Y:S01]  /*0590*/  @!P1 LDG.E.128.CONSTANT R8, desc[UR4][R22.64+-0x2000] ;  /* 0xffe0000416089981 */ /* 0x001ea2000c1e9d00 */
[----:B------:R-:W-:-:S13]  /*05a0*/  ISETP.GT.AND.EX P2, PT, R28, -0x1, PT, P2 ;  /* 0xffffffff1c00780c */ /* 0x000fda0003f44320 */
[----:B-1----:R-:W3:Y:S04]  /*05b0*/  @!P2 LDG.E.128.CONSTANT R12, desc[UR4][R22.64+-0x1000] ;  /* 0xfff00004160ca981 */ /* 0x002ee8000c1e9d00 */
[----:B--2---:R0:W-:Y:S01]  /*05c0*/  @!P1 STG.E.128 desc[UR4][R26.64+-0x2000], R8 ;  /* 0xffe000081a009986 */ /* 0x0041e2000c101d04 */
[----:B------:R-:W-:-:S04]  /*05d0*/  IADD3 R28, P1, PT, R17, 0x100, RZ ;  /* 0x00000100111c7810 */ /* 0x000fc80007f3e0ff */
[----:B------:R-:W-:Y:S01]  /*05e0*/  ISETP.GT.U32.AND P3, PT, R28, -0x1, PT ;  /* 0xffffffff1c00780c */ /* 0x000fe20003f64070 */
[----:B------:R-:W-:-:S05]  /*05f0*/  IMAD.X R28, RZ, RZ, R16, P1 ;  /* 0x000000ffff1c7224 */ /* 0x000fca00008e0610 */
[----:B------:R-:W-:Y:S01]  /*0600*/  ISETP.GT.AND.EX P3, PT, R28, -0x1, PT, P3 ;  /* 0xffffffff1c00780c */ /* 0x000fe20003f64330 */
[----:B---3--:R1:W-:Y:S01]  /*0610*/  @!P2 STG.E.128 desc[UR4][R26.64+-0x1000], R12 ;  /* 0xfff0000c1a00a986 */ /* 0x0083e2000c101d04 */
[----:B------:R-:W-:-:S04]  /*0620*/  IADD3 R28, P2, PT, R17, 0x200, RZ ;  /* 0x00000200111c7810 */ /* 0x000fc80007f5e0ff */
[----:B------:R-:W-:Y:S01]  /*0630*/  ISETP.GT.U32.AND P1, PT, R28, -0x1, PT ;  /* 0xffffffff1c00780c */ /* 0x000fe20003f24070 */
[----:B------:R-:W-:-:S06]  /*0640*/  IMAD.X R28, RZ, RZ, R16, P2 ;  /* 0x000000ffff1c7224 */ /* 0x000fcc00010e0610 */
[----:B0-----:R-:W2:Y:S01]  /*0650*/  @!P3 LDG.E.128.CONSTANT R8, desc[UR4][R22.64+0x1000] ;  /* 0x001000041608b981 */ /* 0x001ea2000c1e9d00 */
[----:B------:R-:W-:-:S13]  /*0660*/  ISETP.GT.AND.EX P1, PT, R28, -0x1, PT, P1 ;  /* 0xffffffff1c00780c */ /* 0x000fda0003f24310 */
[----:B-1----:R-:W3:Y:S01]  /*0670*/  @!P1 LDG.E.128.CONSTANT R12, desc[UR4][R22.64+0x2000] ;  /* 0x00200004160c9981 */ /* 0x002ee2000c1e9d00 */
[----:B------:R-:W-:-:S03]  /*0680*/  IADD3 R28, P2, PT, R17, 0x300, RZ ;  /* 0x00000300111c7810 */ /* 0x000fc60007f5e0ff */
[----:B--2---:R0:W-:Y:S01]  /*0690*/  @!P3 STG.E.128 desc[UR4][R26.64+0x1000], R8 ;  /* 0x001000081a00b986 */ /* 0x0041e2000c101d04 */
[----:B------:R-:W-:Y:S01]  /*06a0*/  ISETP.GT.U32.AND P3, PT, R28, -0x1, PT ;  /* 0xffffffff1c00780c */ /* 0x000fe20003f64070 */
[----:B------:R-:W-:Y:S01]  /*06b0*/  IMAD.X R28, RZ, RZ, R16, P2 ;  /* 0x000000ffff1c7224 */ /* 0x000fe200010e0610 */
[----:B------:R-:W-:-:S04]  /*06c0*/  ISETP.GT.U32.AND P2, PT, R17, -0x1, PT ;  /* 0xffffffff1100780c */ /* 0x000fc80003f44070 */
[----:B------:R-:W-:Y:S02]  /*06d0*/  ISETP.GT.AND.EX P3, PT, R28, -0x1, PT, P3 ;  /* 0xffffffff1c00780c */ /* 0x000fe40003f64330 */
[----:B------:R-:W-:Y:S01]  /*06e0*/  ISETP.GT.AND.EX P2, PT, R16, -0x1, PT, P2 ;  /* 0xffffffff1000780c */ /* 0x000fe20003f44320 */
[----:B---3--:R1:W-:Y:S10]  /*06f0*/  @!P1 STG.E.128 desc[UR4][R26.64+0x2000], R12 ;  /* 0x0020000c1a009986 */ /* 0x0083f4000c101d04 */
[----:B0-----:R-:W2:Y:S04]  /*0700*/  @!P3 LDG.E.128.CONSTANT R8, desc[UR4][R22.64+0x3000] ;  /* 0x003000041608b981 */ /* 0x001ea8000c1e9d00 */
[----:B-1----:R0:W3:Y:S01]  /*0710*/  @!P2 LDG.E.128.CONSTANT R12, desc[UR4][R22.64] ;  /* 0x00000004160ca981 */ /* 0x0020e2000c1e9d00 */
[----:B------:R-:W-:-:S04]  /*0720*/  IADD3 R19, P1, PT, R19, -0x8, RZ ;  /* 0xfffffff813137810 */ /* 0x000fc80007f3e0ff */
[----:B------:R-:W-:Y:S02]  /*0730*/  IADD3.X R18, PT, PT, R18, -0x1, RZ, P1, !PT ;  /* 0xffffffff12127810 */ /* 0x000fe40000ffe4ff */
[----:B------:R-:W-:Y:S02]  /*0740*/  ISETP.NE.U32.AND P1, PT, R19, RZ, PT ;  /* 0x000000ff1300720c */ /* 0x000fe40003f25070 */
[----:B0-----:R-:W-:Y:S02]  /*0750*/  IADD3 R22, P4, PT, R22, 0x8000, RZ ;  /* 0x0000800016167810 */ /* 0x001fe40007f9e0ff */
[----:B------:R-:W-:-:S03]  /*0760*/  ISETP.NE.AND.EX P1, PT, R18, RZ, PT, P1 ;  /* 0x000000ff1200720c */ /* 0x000fc60003f25310 */
[----:B------:R-:W-:Y:S01]  /*0770*/  IMAD.X R23, RZ, RZ, R23, P4 ;  /* 0x000000ffff177224 */ /* 0x000fe200020e0617 */
[----:B--2---:R2:W-:Y:S01]  /*0780*/  @!P3 STG.E.128 desc[UR4][R26.64+0x3000], R8 ;  /* 0x003000081a00b986 */ /* 0x0045e2000c101d04 */
[----:B------:R-:W-:-:S05]  /*0790*/  IADD3 R28, P3, PT, R26, 0x8000, RZ ;  /* 0x000080001a1c7810 */ /* 0x000fca0007f7e0ff */
[----:B------:R-:W-:Y:S01]  /*07a0*/  IMAD.X R29, RZ, RZ, R27, P3 ;  /* 0x000000ffff1d7224 */ /* 0x000fe200018e061b */
[----:B---3--:R2:W-:Y:S01]  /*07b0*/  @!P2 STG.E.128 desc[UR4][R26.64], R12 ;  /* 0x0000000c1a00a986 */ /* 0x0085e2000c101d04 */
[----:B------:R-:W-:-:S05]  /*07c0*/  IADD3 R17, P2, PT, R17, 0x800, RZ ;  /* 0x0000080011117810 */ /* 0x000fca0007f5e0ff */
[----:B------:R-:W-:Y:S01]  /*07d0*/  IMAD.X R16, RZ, RZ, R16, P2 ;  /* 0x000000ffff107224 */ /* 0x000fe200010e0610 */
[----:B------:R-:W-:Y:S07]  /*07e0*/  @P1 BRA `(.L_x_6) ;  /* 0xfffffffc00141947 */ /* 0x000fee000383ffff */
.L_x_5:
[----:B0-----:R-:W-:Y:S05]  /*07f0*/  @!P0 EXIT ;  /* 0x000000000000894d */ /* 0x001fea0003800000 */
[----:B------:R-:W-:Y:S01]  /*0800*/  ISETP.GE.U32.AND P1, PT, R2, 0x4, PT ;  /* 0x000000040200780c */ /* 0x000fe20003f26070 */
[----:B------:R-:W-:Y:S01]  /*0810*/  IMAD.MOV.U32 R25, RZ, RZ, RZ ;  /* 0x000000ffff197224 */ /* 0x000fe200078e00ff */
[----:B------:R-:W-:Y:S01]  /*0820*/  LOP3.LUT R22, R0, 0x3, RZ, 0xc0, !PT ;  /* 0x0000000300167812 */ /* 0x000fe200078ec0ff */
[----:B------:R-:W-:Y:S01]  /*0830*/  IMAD R5, R5, -0x280, RZ ;  /* 0xfffffd8005057824 */ /* 0x000fe200078e02ff */
[----:B------:R-:W-:Y:S01]  /*0840*/  ISETP.GE.U32.AND.EX P1, PT, RZ, RZ, PT, P1 ;  /* 0x000000ffff00720c */ /* 0x000fe20003f26110 */
[----:B-12---:R-:W-:Y:S01]  /*0850*/  IMAD.WIDE.U32 R26, R4, -0x280, R24 ;  /* 0xfffffd80041a7825 */ /* 0x006fe200078e0018 */
[----:B------:R-:W-:-:S03]  /*0860*/  ISETP.NE.U32.AND P0, PT, R22, RZ, PT ;  /* 0x000000ff1600720c */ /* 0x000fc60003f05070 */
[----:B------:R-:W-:Y:S01]  /*0870*/  IMAD.SHL.U32 R2, R24, 0x4, RZ ;  /* 0x0000000418027824 */ /* 0x000fe200078e00ff */
[----:B------:R-:W-:Y:S02]  /*0880*/  ISETP.NE.AND.EX P0, PT, RZ, RZ, PT, P0 ;  /* 0x000000ffff00720c */ /* 0x000fe40003f05300 */
[----:B------:R-:W-:-:S05]  /*0890*/  IADD3 R4, PT, PT, R27, -R4, R5 ;  /* 0x800000041b047210 */ /* 0x000fca0007ffe005 */
[----:B------:R-:W-:Y:S06]  /*08a0*/  @!P1 BRA `(.L_x_7) ;  /* 0x0000000400309947 */ /* 0x000fec0003800000 */
[----:B------:R-:W-:Y:S01]  /*08b0*/  IADD3 R23, P1, PT, R7, R20, RZ ;  /* 0x0000001407177210 */ /* 0x000fe20007f3e0ff */
[----:B------:R-:W0:Y:S03]  /*08c0*/  LDC.64 R8, c[0x0][0x380] ;  /* 0x0000e000ff087b82 */ /* 0x000e260000000a00 */
[----:B------:R-:W-:Y:S01]  /*08d0*/  LEA R25, P3, R23, R26, 0x8 ;  /* 0x0000001a17197211 */ /* 0x000fe200078640ff */
[----:B------:R-:W-:-:S03]  /*08e0*/  IMAD.X R5, R6, 0x1, R3, P1 ;  /* 0x0000000106057824 */ /* 0x000fc600008e0603 */
[----:B------:R-:W-:Y:S02]  /*08f0*/  ISETP.GT.U32.AND P2, PT, R25, -0x1, PT ;  /* 0xffffffff1900780c */ /* 0x000fe40003f44070 */
[----:B------:R-:W-:-:S04]  /*0900*/  LEA.HI.X R24, R23, R4, R5, 0x8, P3 ;  /* 0x0000000417187211 */ /* 0x000fc800018f4405 */
[----:B------:R-:W-:-:S13]  /*0910*/  ISETP.GT.AND.EX P2, PT, R24, -0x1, PT, P2 ;  /* 0xffffffff1800780c */ /* 0x000fda0003f44320 */
[----:B------:R-:W-:Y:S01]  /*0920*/  @!P2 IMAD.SHL.U32 R19, R2, 0x4, RZ ;  /* 0x000000040213a824 */ /* 0x000fe200078e00ff */
[----:B------:R-:W-:Y:S01]  /*0930*/  @!P2 SHF.R.U32.HI R17, RZ, 0x1e, R2 ;  /* 0x0000001eff11a819 */ /* 0x000fe20000011602 */
[C---:B------:R-:W-:Y:S01]  /*0940*/  @!P2 IMAD.SHL.U32 R10, R23.reuse, 0x1000, RZ ;  /* 0x00001000170aa824 */ /* 0x040fe200078e00ff */
[----:B------:R-:W-:-:S04]  /*0950*/  @!P2 SHF.L.U64.HI R12, R23, 0xc, R5 ;  /* 0x0000000c170ca819 */ /* 0x000fc80000010205 */
[----:B------:R-:W-:Y:S02]  /*0960*/  @!P2 LOP3.LUT R19, R10, R19, RZ, 0xfc, !PT ;  /* 0x000000130a13a212 */ /* 0x000fe400078efcff */
[----:B------:R-:W-:Y:S02]  /*0970*/  @!P2 LOP3.LUT R17, R12, R17, RZ, 0xfc, !PT ;  /* 0x000000110c11a212 */ /* 0x000fe400078efcff */
[----:B0-----:R-:W-:Y:S01]  /*0980*/  @!P2 IADD3 R8, P1, PT, R19, R8, RZ ;  /* 0x000000081308a210 */ /* 0x001fe20007f3e0ff */
[----:B------:R-:W0:Y:S04]  /*0990*/  LDC.64 R12, c[0x0][0x388] ;  /* 0x0000e200ff0c7b82 */ /* 0x000e280000000a00 */
[----:B------:R-:W-:-:S06]  /*09a0*/  @!P2 IMAD.X R9, R17, 0x1, R9, P1 ;  /* 0x000000011109a824 */ /* 0x000fcc00008e0609 */
[----:B------:R-:W2:Y:S01]  /*09b0*/  @!P2 LDG.E.128.CONSTANT R8, desc[UR4][R8.64] ;  /* 0x000000040808a981 */ /* 0x000ea2000c1e9d00 */
[----:B------:R-:W-:-:S04]  /*09c0*/  IADD3 R14, P3, PT, R25, 0x100, RZ ;  /* 0x00000100190e7810 */ /* 0x000fc80007f7e0ff */
[----:B------:R-:W-:Y:S01]  /*09d0*/  ISETP.GT.U32.AND P1, PT, R14, -0x1, PT ;  /* 0xffffffff0e00780c */ /* 0x000fe20003f24070 */
[----:B------:R-:W-:-:S05]  /*09e0*/  IMAD.X R14, RZ, RZ, R24, P3 ;  /* 0x000000ffff0e7224 */ /* 0x000fca00018e0618 */
[----:B------:R-:W-:Y:S02]  /*09f0*/  ISETP.GT.AND.EX P1, PT, R14, -0x1, PT, P1 ;  /* 0xffffffff0e00780c */ /* 0x000fe40003f24310 */
[----:B------:R-:W1:Y:S01]  /*0a00*/  LDC.64 R14, c[0x0][0x380] ;  /* 0x0000e000ff0e7b82 */ /* 0x000e620000000a00 */
[----:B0-----:R-:W-:-:S05]  /*0a10*/  @!P2 IADD3 R16, P3, PT, R19, R12, RZ ;  /* 0x0000000c1310a210 */ /* 0x001fca0007f7e0ff */
[----:B------:R-:W-:-:S05]  /*0a20*/  @!P2 IMAD.X R17, R17, 0x1, R13, P3 ;  /* 0x000000011111a824 */ /* 0x000fca00018e060d */
[----:B------:R-:W-:Y:S01]  /*0a30*/  @!P1 IMAD.SHL.U32 R13, R2, 0x4, RZ ;  /* 0x00000004020d9824 */ /* 0x000fe200078e00ff */
[C---:B------:R-:W-:Y:S01]  /*0a40*/  @!P1 SHF.L.U64.HI R19, R23.reuse, 0xc, R5 ;  /* 0x0000000c17139819 */ /* 0x040fe20000010205 */
[----:B------:R-:W-:-:S05]  /*0a50*/  @!P1 IMAD.SHL.U32 R12, R23, 0x1000, RZ ;  /* 0x00001000170c9824 */ /* 0x000fca00078e00ff */
[----:B------:R-:W-:Y:S02]  /*0a60*/  @!P1 LOP3.LUT R13, R12, R13, RZ, 0xfc, !PT ;  /* 0x0000000d0c0d9212 */ /* 0x000fe400078efcff */
[----:B------:R-:W-:-:S04]  /*0a70*/  @!P1 SHF.R.U32.HI R12, RZ, 0x1e, R2 ;  /* 0x0000001eff0c9819 */ /* 0x000fc80000011602 */
[----:B------:R-:W-:Y:S02]  /*0a80*/  @!P1 LOP3.LUT R12, R19, R12, RZ, 0xfc, !PT ;  /* 0x0000000c130c9212 */ /* 0x000fe400078efcff */
[----:B-1----:R-:W-:-:S05]  /*0a90*/  @!P1 IADD3 R18, P3, PT, R13, R14, RZ ;  /* 0x0000000e0d129210 */ /* 0x002fca0007f7e0ff */
[----:B------:R-:W-:Y:S01]  /*0aa0*/  @!P1 IMAD.X R19, R12, 0x1, R15, P3 ;  /* 0x000000010c139824 */ /* 0x000fe200018e060f */
[C---:B------:R-:W-:Y:S01]  /*0ab0*/  IADD3 R14, P3, PT, R25.reuse, 0x200, RZ ;  /* 0x00000200190e7810 */ /* 0x040fe20007f7e0ff */
[----:B--2---:R0:W-:Y:S04]  /*0ac0*/  @!P2 STG.E.128 desc[UR4][R16.64], R8 ;  /* 0x000000081000a986 */ /* 0x0041e8000c101d04 */
[----:B0-----:R-:W2:Y:S01]  /*0ad0*/  @!P1 LDG.E.128.CONSTANT R16, desc[UR4][R18.64+0x1000] ;  /* 0x0010000412109981 */ /* 0x001ea2000c1e9d00 */
[----:B------:R-:W0:Y:S01]  /*0ae0*/  LDC.64 R8, c[0x0][0x388] ;  /* 0x0000e200ff087b82 */ /* 0x000e220000000a00 */
[----:B------:R-:W-:Y:S01]  /*0af0*/  ISETP.GT.U32.AND P2, PT, R14, -0x1, PT ;  /* 0xffffffff0e00780c */ /* 0x000fe20003f44070 */
[----:B------:R-:W-:Y:S01]  /*0b00*/  IMAD.X R14, RZ, RZ, R24, P3 ;  /* 0x000000ffff0e7224 */ /* 0x000fe200018e0618 */
[----:B------:R-:W-:-:S04]  /*0b10*/  IADD3 R25, P4, PT, R25, 0x300, RZ ;  /* 0x0000030019197810 */ /* 0x000fc80007f9e0ff */
[----:B------:R-:W-:Y:S01]  /*0b20*/  ISETP.GT.AND.EX P2, PT, R14, -0x1, PT, P2 ;  /* 0xffffffff0e00780c */ /* 0x000fe20003f44320 */
[----:B------:R-:W-:Y:S01]  /*0b30*/  IMAD.X R24, RZ, RZ, R24, P4 ;  /* 0x000000ffff187224 */ /* 0x000fe200020e0618 */
[----:B------:R-:W-:Y:S01]  /*0b40*/  ISETP.GT.U32.AND P3, PT, R25, -0x1, PT ;  /* 0xffffffff1900780c */ /* 0x000fe20003f64070 */
[----:B------:R-:W1:Y:S03]  /*0b50*/  LDC.64 R10, c[0x0][0x380] ;  /* 0x0000e000ff0a7b82 */ /* 0x000e660000000a00 */
[----:B------:R-:W-:-:S07]  /*0b60*/  ISETP.GT.AND.EX P3, PT, R24, -0x1, PT, P3 ;  /* 0xffffffff1800780c */ /* 0x000fce0003f64330 */
[----:B------:R-:W-:Y:S01]  /*0b70*/  @!P2 IMAD.SHL.U32 R25, R2, 0x4, RZ ;  /* 0x000000040219a824 */ /* 0x000fe200078e00ff */
[----:B------:R-:W-:Y:S02]  /*0b80*/  @!P2 SHF.R.U32.HI R24, RZ, 0x1e, R2 ;  /* 0x0000001eff18a819 */ /* 0x000fe40000011602 */
[----:B0-----:R-:W-:Y:S02]  /*0b90*/  @!P1 IADD3 R14, P4, PT, R13, R8, RZ ;  /* 0x000000080d0e9210 */ /* 0x001fe40007f9e0ff */
[C---:B------:R-:W-:Y:S01]  /*0ba0*/  @!P2 SHF.L.U64.HI R13, R23.reuse, 0xc, R5 ;  /* 0x0000000c170da819 */ /* 0x040fe20000010205 */
[----:B------:R-:W-:Y:S02]  /*0bb0*/  @!P3 IMAD.SHL.U32 R28, R23, 0x1000, RZ ;  /* 0x00001000171cb824 */ /* 0x000fe400078e00ff */
[----:B------:R-:W-:Y:S01]  /*0bc0*/  @!P1 IMAD.X R15, R12, 0x1, R9, P4 ;  /* 0x000000010c0f9824 */ /* 0x000fe200020e0609 */
[----:B------:R-:W-:Y:S01]  /*0bd0*/  @!P2 LOP3.LUT R24, R13, R24, RZ, 0xfc, !PT ;  /* 0x000000180d18a212 */ /* 0x000fe200078efcff */
[----:B------:R-:W0:Y:S01]  /*0be0*/  LDC.64 R8, c[0x0][0x380] ;  /* 0x0000e000ff087b82 */ /* 0x000e220000000a00 */
[----:B------:R-:W-:-:S05]  /*0bf0*/  @!P2 IMAD.SHL.U32 R12, R23, 0x1000, RZ ;  /* 0x00001000170ca824 */ /* 0x000fca00078e00ff */
[----:B------:R-:W-:Y:S02]  /*0c00*/  @!P2 LOP3.LUT R25, R12, R25, RZ, 0xfc, !PT ;  /* 0x000000190c19a212 */ /* 0x000fe400078efcff */
[----:B------:R-:W-:Y:S01]  /*0c10*/  @!P3 SHF.L.U64.HI R12, R23, 0xc, R5 ;  /* 0x0000000c170cb819 */ /* 0x000fe20000010205 */
[----:B------:R-:W-:Y:S01]  /*0c20*/  @!P3 IMAD.SHL.U32 R5, R2, 0x4, RZ ;  /* 0x000000040205b824 */ /* 0x000fe200078e00ff */
[----:B------:R-:W-:-:S04]  /*0c30*/  @!P3 SHF.R.U32.HI R23, RZ, 0x1e, R2 ;  /* 0x0000001eff17b819 */ /* 0x000fc80000011602 */
[----:B------:R-:W-:Y:S02]  /*0c40*/  @!P3 LOP3.LUT R5, R28, R5, RZ, 0xfc, !PT ;  /* 0x000000051c05b212 */ /* 0x000fe400078efcff */
[----:B------:R-:W-:Y:S02]  /*0c50*/  @!P3 LOP3.LUT R23, R12, R23, RZ, 0xfc, !PT ;  /* 0x000000170c17b212 */ /* 0x000fe400078efcff */
[----:B-1----:R-:W-:-:S05]  /*0c60*/  @!P3 IADD3 R12, P5, PT, R5, R10, RZ ;  /* 0x0000000a050cb210 */ /* 0x002fca0007fbe0ff */
[----:B------:R-:W-:Y:S01]  /*0c70*/  @!P3 IMAD.X R13, R23, 0x1, R11, P5 ;  /* 0x00000001170db824 */ /* 0x000fe200028e060b */
[----:B0-----:R-:W-:-:S05]  /*0c80*/  @!P2 IADD3 R8, P4, PT, R25, R8, RZ ;  /* 0x000000081908a210 */ /* 0x001fca0007f9e0ff */
[----:B------:R-:W-:-:S06]  /*0c90*/  @!P2 IMAD.X R9, R24, 0x1, R9, P4 ;  /* 0x000000011809a824 */ /* 0x000fcc00020e0609 */
[----:B------:R-:W3:Y:S04]  /*0ca0*/  @!P2 LDG.E.128.CONSTANT R8, desc[UR4][R8.64+0x2000] ;  /* 0x002000040808a981 */ /* 0x000ee8000c1e9d00 */
[----:B--2---:R0:W-:Y:S04]  /*0cb0*/  @!P1 STG.E.128 desc[UR4][R14.64+0x1000], R16 ;  /* 0x001000100e009986 */ /* 0x0041e8000c101d04 */
[----:B0-----:R-:W2:Y:S01]  /*0cc0*/  @!P3 LDG.E.128.CONSTANT R12, desc[UR4][R12.64+0x3000] ;  /* 0x003000040c0cb981 */ /* 0x001ea2000c1e9d00 */
[----:B------:R-:W0:Y:S08]  /*0cd0*/  LDC.64 R16, c[0x0][0x388] ;  /* 0x0000e200ff107b82 */ /* 0x000e300000000a00 */
[----:B------:R-:W1:Y:S01]  /*0ce0*/  LDC.64 R18, c[0x0][0x388] ;  /* 0x0000e200ff127b82 */ /* 0x000e620000000a00 */
[----:B0-----:R-:W-:-:S02]  /*0cf0*/  @!P2 IADD3 R16, P1, PT, R25, R16, RZ ;  /* 0x000000101910a210 */ /* 0x001fc40007f3e0ff */
[----:B-1----:R-:W-:-:S03]  /*0d00*/  @!P3 IADD3 R18, P4, PT, R5, R18, RZ ;  /* 0x000000120512b210 */ /* 0x002fc60007f9e0ff */
[----:B------:R-:W-:Y:S02]  /*0d10*/  @!P2 IMAD.X R17, R24, 0x1, R17, P1 ;  /* 0x000000011811a824 */ /* 0x000fe400008e0611 */
[----:B------:R-:W-:-:S03]  /*0d20*/  @!P3 IMAD.X R19, R23, 0x1, R19, P4 ;  /* 0x000000011713b824 */ /* 0x000fc600020e0613 */
[----:B---3--:R0:W-:Y:S01]  /*0d30*/  @!P2 STG.E.128 desc[UR4][R16.64+0x2000], R8 ;  /* 0x002000081000a986 */ /* 0x0081e2000c101d04 */
[----:B------:R-:W-:-:S05]  /*0d40*/  IADD3 R7, P1, PT, R7, 0x4, RZ ;  /* 0x0000000407077810 */ /* 0x000fca0007f3e0ff */
[----:B------:R-:W-:Y:S01]  /*0d50*/  IMAD.X R6, RZ, RZ, R6, P1 ;  /* 0x000000ffff067224 */ /* 0x000fe200008e0606 */
[----:B--2---:R0:W-:Y:S07]  /*0d60*/  @!P3 STG.E.128 desc[UR4][R18.64+0x3000], R12 ;  /* 0x0030000c1200b986 */ /* 0x0041ee000c101d04 */
.L_x_7:
[----:B------:R-:W-:Y:S05]  /*0d70*/  @!P0 EXIT ;  /* 0x000000000000894d */ /* 0x000fea0003800000 */
[----:B------:R-:W-:Y:S02]  /*0d80*/  ISETP.NE.U32.AND P1, PT, R22, 0x1, PT ;  /* 0x000000011600780c */ /* 0x000fe40003f25070 */
[----:B------:R-:W-:Y:S02]  /*0d90*/  LOP3.LUT R0, R0, 0x1, RZ, 0xc0, !PT ;  /* 0x0000000100007812 */ /* 0x000fe400078ec0ff */
[----:B------:R-:W-:Y:S02]  /*0da0*/  ISETP.NE.AND.EX P1, PT, RZ, RZ, PT, P1 ;  /* 0x000000ffff00720c */ /* 0x000fe40003f25310 */
[----:B------:R-:W-:-:S04]  /*0db0*/  ISETP.NE.U32.AND P0, PT, R0, 0x1, PT ;  /* 0x000000010000780c */ /* 0x000fc80003f05070 */
[----:B------:R-:W-:-:S07]  /*0dc0*/  ISETP.NE.U32.AND.EX P0, PT, RZ, RZ, PT, P0 ;  /* 0x000000ffff00720c */ /* 0x000fce0003f05100 */
[----:B------:R-:W-:Y:S06]  /*0dd0*/  @!P1 BRA `(.L_x_8) ;  /* 0x0000000000a09947 */ /* 0x000fec0003800000 */
[----:B------:R-:W-:Y:S01]  /*0de0*/  IADD3 R5, P2, PT, R7, R20, RZ ;  /* 0x0000001407057210 */ /* 0x000fe20007f5e0ff */
[----:B0-----:R-:W0:Y:S03]  /*0df0*/  LDC.64 R12, c[0x0][0x380] ;  /* 0x0000e000ff0c7b82 */ /* 0x001e260000000a00 */
[----:B------:R-:W-:Y:S01]  /*0e00*/  LEA R8, P1, R5, R26, 0x8 ;  /* 0x0000001a05087211 */ /* 0x000fe200078240ff */
[----:B------:R-:W-:-:S03]  /*0e10*/  IMAD.X R10, R6, 0x1, R3, P2 ;  /* 0x00000001060a7824 */ /* 0x000fc600010e0603 */
[C---:B------:R-:W-:Y:S01]  /*0e20*/  IADD3 R0, P3, PT, R8.reuse, 0x100, RZ ;  /* 0x0000010008007810 */ /* 0x040fe20007f7e0ff */
        /* <DEDUP_REMOVED lines=9> */
[C---:B------:R-:W-:Y:S01]  /*0ec0*/  @!P1 IMAD.SHL.U32 R14, R2.reuse, 0x4, RZ ;  /* 0x00000004020e9824 */ /* 0x040fe200078e00ff */
        /* <DEDUP_REMOVED lines=25> */
.L_x_8:
[----:B------:R-:W-:Y:S05]  /*1060*/  @P0 EXIT ;  /* 0x000000000000094d */ /* 0x000fea0003800000 */
        /* <DEDUP_REMOVED lines=21> */
.L_x_9:
        /* <DEDUP_REMOVED lines=12> */
.L_x_79:


//--------------------- .text.copy_n_3329_to_3584__kernel --------------------------
	.section	.text.copy_n_3329_to_3584__kernel,"ax",@progbits
	.align	128
        .global         copy_n_3329_to_3584__kernel
        .type           copy_n_3329_to_3584__kernel,@function
        .size           copy_n_3329_to_3584__kernel,(.L_x_80 - copy_n_3329_to_3584__kernel)
        .other          copy_n_3329_to_3584__kernel,@"STO_CUDA_ENTRY STV_DEFAULT"
copy_n_3329_to_3584__kernel:
.text.copy_n_3329_to_3584__kernel:
[----:B------:R-:W-:Y:S08]  /*0000*/  LDC R1, c[0x0][0x37c] ;  /* 0x0000df00ff017b82 */ /* 0x000ff00000000800 */
[----:B------:R-:W0:Y:S02]  /*0010*/  LDC.64 R4, c[0x0][0x390] ;  /* 0x0000e400ff047b82 */ /* 0x000e240000000a00 */
[----:B0-----:R-:W-:-:S05]  /*0020*/  IADD3 R10, P0, PT, R4, 0xdff, RZ ;  /* 0x00000dff040a7810 */ /* 0x001fca0007f1e0ff */
[----:B------:R-:W-:-:S04]  /*0030*/  IMAD.X R11, RZ, RZ, R5, P0 ;  /* 0x000000ffff0b7224 */ /* 0x000fc800000e0605 */
[C---:B------:R-:W-:Y:S01]  /*0040*/  IMAD.WIDE.U32 R2, R11.reuse, 0x24924925, RZ ;  /* 0x249249250b027825 */ /* 0x040fe200078e00ff */
[----:B------:R-:W-:-:S03]  /*0050*/  ISETP.LT.AND P1, PT, R11, RZ, PT ;  /* 0x000000ff0b00720c */ /* 0x000fc60003f21270 */
[----:B------:R-:W-:-:S04]  /*0060*/  IMAD.WIDE.U32 R6, P0, R10, 0x49249249, R2 ;  /* 0x492492490a067825 */ /* 0x000fc80007800002 */
[----:B------:R-:W-:-:S04]  /*0070*/  IMAD.WIDE.U32 R2, R10, 0x24924925, RZ ;  /* 0x249249250a027825 */ /* 0x000fc800078e00ff */
[----:B------:R-:W-:Y:S01]  /*0080*/  IMAD.X R9, RZ, RZ, RZ, P0 ;  /* 0x000000ffff097224 */ /* 0x000fe200000e06ff */
[----:B------:R-:W-:Y:S01]  /*0090*/  IADD3 RZ, P0, PT, R3, R6, RZ ;  /* 0x0000000603ff7210 */ /* 0x000fe20007f1e0ff */
[----:B------:R-:W-:-:S04]  /*00a0*/  IMAD.MOV.U32 R8, RZ, RZ, R7 ;  /* 0x000000ffff087224 */ /* 0x000fc800078e0007 */
[----:B------:R-:W-:-:S03]  /*00b0*/  IMAD.WIDE.U32.X R2, R11, 0x49249249, R8, P0 ;  /* 0x492492490b027825 */ /* 0x000fc600000e0408 */
[----:B------:R-:W-:-:S04]  /*00c0*/  IADD3 R7, P0, PT, R2, -0x24924925, RZ ;  /* 0xdb6db6db02077810 */ /* 0x000fc80007f1e0ff */
[----:B------:R-:W-:Y:S02]  /*00d0*/  IADD3.X R9, PT, PT, R3, -0x4924924a, RZ, P0, !PT ;  /* 0xb6db6db603097810 */ /* 0x000fe400007fe4ff */
        /* <DEDUP_REMOVED lines=52> */
.L_x_11:
        /* <DEDUP_REMOVED lines=59> */
.L_x_10:
        /* <DEDUP_REMOVED lines=88> */
.L_x_12:
        /* <DEDUP_REMOVED lines=47> */
.L_x_13:
        /* <DEDUP_REMOVED lines=22> */
.L_x_14:
        /* <DEDUP_REMOVED lines=14> */
.L_x_80:


//--------------------- .text.copy_n_3073_to_3328__kernel --------------------------
	.section	.text.copy_n_3073_to_3328__kernel,"ax",@progbits
	.align	128
        .global         copy_n_3073_to_3328__kernel
        .type           copy_n_3073_to_3328__kernel,@function
        .size           copy_n_3073_to_3328__kernel,(.L_x_81 - copy_n_3073_to_3328__kernel)
        .other          copy_n_3073_to_3328__kernel,@"STO_CUDA_ENTRY STV_DEFAULT"
copy_n_3073_to_3328__kernel:
.text.copy_n_3073_to_3328__kernel:
[----:B------:R-:W-:Y:S01]  /*0000*/  LDC R1, c[0x0][0x37c] ;  /* 0x0000df00ff017b82 */ /* 0x000fe20000000800 */
[----:B------:R-:W0:Y:S01]  /*0010*/  LDCU.64 UR10, c[0x0][0x390] ;  /* 0x00007200ff0a77ac */ /* 0x000e220008000a00 */
[----:B------:R-:W1:Y:S01]  /*0020*/  S2R R6, SR_TID.X ;  /* 0x0000000000067919 */ /* 0x000e620000002100 */
[----:B------:R-:W-:Y:S01]  /*0030*/  UMOV UR4, 0x4100 ;  /* 0x0000410000047882 */ /* 0x000fe20000000000 */
[----:B------:R-:W-:Y:S01]  /*0040*/  UMOV UR5, 0x0 ;  /* 0x0000000000057882 */ /* 0x000fe20000000000 */
[----:B------:R-:W2:Y:S01]  /*0050*/  S2R R0, SR_CTAID.X ;  /* 0x0000000000007919 */ /* 0x000ea20000002500 */
[----:B0-----:R-:W-:Y:S02]  /*0060*/  UIMAD.WIDE.U32 UR4, UR10, 0x5, UR4 ;  /* 0x000000050a0478a5 */ /* 0x001fe4000f8e0004 */
[----:B------:R-:W-:Y:S02]  /*0070*/  UIMAD UR6, UR11, 0x5, URZ ;  /* 0x000000050b0678a4 */ /* 0x000fe4000f8e02ff */
[----:B------:R-:W-:-:S02]  /*0080*/  UIMAD.WIDE.U32 UR12, UR4, -0x5f21fb89, URZ ;  /* 0xa0de0477040c78a5 */ /* 0x000fc4000f8e00ff */
[----:B------:R-:W-:-:S04]  /*0090*/  UIADD3 UR5, UPT, UPT, UR5, UR6, URZ ;  /* 0x0000000605057290 */ /* 0x000fc8000fffe0ff */
[----:B------:R-:W-:Y:S02]  /*00a0*/  UIMAD.WIDE.U32 UR6, UR5, -0x5f21fb89, URZ ;  /* 0xa0de0477050678a5 */ /* 0x000fe4000f8e00ff */
[----:B------:R-:W-:Y:S02]  /*00b0*/  UISETP.LT.AND UP1, UPT, UR5, URZ, UPT ;  /* 0x000000ff0500728c */ /* 0x000fe4000bf21270 */
[----:B------:R-:W-:Y:S01]  /*00c0*/  UIMAD.WIDE.U32 UR6, UP0, UR4, 0x7e05f027, UR6 ;  /* 0x7e05f027040678a5 */ /* 0x000fe2000f800006 */
[----:B-1----:R-:W-:-:S03]  /*00d0*/  IMAD.WIDE.U32 R2, R6, 0xc, RZ ;  /* 0x0000000c06027825 */ /* 0x002fc600078e00ff */
[----:B------:R-:W-:Y:S01]  /*00e0*/  UIADD3.X UR9, UPT, UPT, URZ, URZ, URZ, UP0, !UPT ;  /* 0x000000ffff097290 */ /* 0x000fe200087fe4ff */
[----:B------:R-:W-:Y:S01]  /*00f0*/  IMAD R6, R6, 0x3, RZ ;  /* 0x0000000306067824 */ /* 0x000fe200078e02ff */
[----:B------:R-:W-:Y:S01]  /*0100*/  UIADD3 URZ, UP0, UPT, UR13, UR6, URZ ;  /* 0x000000060dff7290 */ /* 0x000fe2000ff1e0ff */
[----:B------:R-:W-:Y:S01]  /*0110*/  UMOV UR8, UR7 ;  /* 0x0000000700087c82 */ /* 0x000fe20008000000 */
[----:B------:R-:W0:Y:S02]  /*0120*/  LDCU.128 UR12, c[0x0][0x380] ;  /* 0x00007000ff0c77ac */ /* 0x000e240008000c00 */
[----:B------:R-:W-:-:S04]  /*0130*/  UIMAD.WIDE.U32.X UR6, UR5, 0x7e05f027, UR8, UP0 ;  /* 0x7e05f027050678a5 */ /* 0x000fc800080e0408 */
[----:B------:R-:W-:-:S04]  /*0140*/  UIADD3 UR8, UP0, UPT, UR6, 0x5f21fb89, URZ ;  /* 0x5f21fb8906087890 */ /* 0x000fc8000ff1e0ff */
[----:B------:R-:W-:Y:S02]  /*0150*/  UIADD3.X UR9, UPT, UPT, UR7, -0x7e05f028, URZ, UP0, !UPT ;  /* 0x81fa0fd807097890 */ /* 0x000fe400087fe4ff */
[----:B------:R-:W-:Y:S02]  /*0160*/  USEL UR6, UR8, UR6, UP1 ;  /* 0x0000000608067287 */ /* 0x000fe40008800000 */
[----:B------:R-:W-:-:S04]  /*0170*/  USEL UR7, UR9, UR7, UP1 ;  /* 0x0000000709077287 */ /* 0x000fc80008800000 */
[----:B------:R-:W-:-:S04]  /*0180*/  USHF.R.S64 UR6, UR6, 0xd, UR7 ;  /* 0x0000000d06067899 */ /* 0x000fc80008001007 */
[----:B------:R-:W-:-:S04]  /*0190*/  ULEA.HI UR6, UP0, UR7, UR6, URZ, 0x1 ;  /* 0x0000000607067291 */ /* 0x000fc8000f8108ff */
[----:B------:R-:W-:Y:S02]  /*01a0*/  ULEA.HI.X.SX32 UR7, UR7, URZ, 0x13, UP0 ;  /* 0x000000ff07077291 */ /* 0x000fe400080f9eff */
[----:B------:R-:W-:Y:S02]  /*01b0*/  UIMAD.WIDE.U32 UR4, UR6, -0x4101, UR4 ;  /* 0xffffbeff060478a5 */ /* 0x000fe4000f8e0004 */
[----:B------:R-:W-:-:S04]  /*01c0*/  UIMAD UR8, UR7, -0x4101, URZ ;  /* 0xffffbeff070878a4 */ /* 0x000fc8000f8e02ff */
[----:B------:R-:W-:-:S04]  /*01d0*/  UIADD3 UR5, UPT, UPT, UR5, -UR6, UR8 ;  /* 0x8000000605057290 */ /* 0x000fc8000fffe008 */
[----:B------:R-:W-:-:S04]  /*01e0*/  ULEA.HI.SX32 UR4, UP0, UR5, UR6, 0x1 ;  /* 0x0000000605047291 */ /* 0x000fc8000f810aff */
[----:B------:R-:W-:Y:S02]  /*01f0*/  ULEA.HI.X.SX32 UR5, UR5, UR7, 0x1, UP0 ;  /* 0x0000000705057291 */ /* 0x000fe400080f0eff */
[----:B------:R-:W-:Y:S02]  /*0200*/  UISETP.GT.U32.AND UP0, UPT, UR4, URZ, UPT ;  /* 0x000000ff0400728c */ /* 0x000fe4000bf04070 */
[C---:B--2---:R-:W-:Y:S02]  /*0210*/  IMAD.WIDE.U32 R4, R0.reuse, UR4, RZ ;  /* 0x0000000400047c25 */ /* 0x044fe4000f8e00ff */
[----:B------:R-:W-:Y:S02]  /*0220*/  UISETP.GT.AND.EX UP0, UPT, UR5, URZ, UPT, UP0 ;  /* 0x000000ff0500728c */ /* 0x000fe4000bf04300 */
[----:B------:R-:W-:Y:S02]  /*0230*/  IMAD R7, R0, UR5, RZ ;  /* 0x0000000500077c24 */ /* 0x000fe4000f8e02ff */
[----:B------:R-:W-:Y:S01]  /*0240*/  IMAD.WIDE.U32 R2, R4, 0xc00, R2 ;  /* 0x00000c0004027825 */ /* 0x000fe200078e0002 */
[----:B------:R-:W-:-:S02]  /*0250*/  USEL UR7, UR4, URZ, UP0 ;  /* 0x000000ff04077287 */ /* 0x000fc40008000000 */
[----:B------:R-:W-:Y:S01]  /*0260*/  USEL UR8, UR5, URZ, UP0 ;  /* 0x000000ff05087287 */ /* 0x000fe20008000000 */
[----:B------:R-:W-:Y:S01]  /*0270*/  IMAD.IADD R8, R5, 0x1, R7 ;  /* 0x0000000105087824 */ /* 0x000fe200078e0207 */
[----:B------:R-:W-:Y:S02]  /*0280*/  IADD3 R0, P1, PT, R2, 0x8, RZ ;  /* 0x0000000802007810 */ /* 0x000fe40007f3e0ff */
[----:B------:R-:W-:Y:S01]  /*0290*/  ISETP.NE.U32.AND P0, PT, RZ, UR7, PT ;  /* 0x00000007ff007c0c */ /* 0x000fe2000bf05070 */
[----:B------:R-:W-:-:S03]  /*02a0*/  IMAD R9, R8, 0xc00, RZ ;  /* 0x00000c0008097824 */ /* 0x000fc600078e02ff */
[----:B------:R-:W-:-:S13]  /*02b0*/  ISETP.NE.AND.EX P0, PT, RZ, UR8, PT, P0 ;  /* 0x00000008ff007c0c */ /* 0x000fda000bf05300 */
[----:B0-----:R-:W-:Y:S05]  /*02c0*/  @!P0 EXIT ;  /* 0x000000000000894d */ /* 0x001fea0003800000 */
[----:B------:R-:W-:Y:S01]  /*02d0*/  UISETP.GT.U32.AND UP0, UPT, UR7, URZ, UPT ;  /* 0x000000ff0700728c */ /* 0x000fe2000bf04070 */
[----:B------:R-:W-:Y:S01]  /*02e0*/  IMAD.MOV.U32 R7, RZ, RZ, RZ ;  /* 0x000000ffff077224 */ /* 0x000fe200078e00ff */
[----:B------:R-:W-:Y:S01]  /*02f0*/  IADD3 R10, P0, PT, R0, UR12, RZ ;  /* 0x0000000c000a7c10 */ /* 0x000fe2000ff1e0ff */
[----:B------:R-:W-:Y:S01]  /*0300*/  IMAD.X R2, R3, 0x1, R9, P1 ;  /* 0x0000000103027824 */ /* 0x000fe200008e0609 */
[----:B------:R-:W-:Y:S01]  /*0310*/  UISETP.GT.AND.EX UP0, UPT, UR8, URZ, UPT, UP0 ;  /* 0x000000ff0800728c */ /* 0x000fe2000bf04300 */
[----:B------:R-:W-:Y:S01]  /*0320*/  IMAD.WIDE.U32 R6, R4, 0x300, R6 ;  /* 0x0000030004067825 */ /* 0x000fe200078e0006 */
[----:B------:R-:W-:Y:S01]  /*0330*/  IADD3 R0, P1, PT, R0, UR14, RZ ;  /* 0x0000000e00007c10 */ /* 0x000fe2000ff3e0ff */
[----:B------:R-:W-:Y:S01]  /*0340*/  UIMAD.WIDE.U32 UR4, UR10, 0xa00, URZ ;  /* 0x00000a000a0478a5 */ /* 0x000fe2000f8e00ff */
[----:B------:R-:W-:Y:S01]  /*0350*/  IADD3.X R11, PT, PT, R2, UR13, RZ, P0, !PT ;  /* 0x0000000d020b7c10 */ /* 0x000fe200087fe4ff */
[----:B------:R-:W-:Y:S01]  /*0360*/  IMAD R3, R8, 0x300, RZ ;  /* 0x0000030008037824 */ /* 0x000fe200078e02ff */
[----:B------:R-:W-:Y:S01]  /*0370*/  UIMAD UR6, UR11, 0xa00, URZ ;  /* 0x00000a000b0678a4 */ /* 0x000fe2000f8e02ff */
[----:B------:R-:W-:Y:S01]  /*0380*/  IADD3.X R5, PT, PT, R2, UR15, RZ, P1, !PT ;  /* 0x0000000f02057c10 */ /* 0x000fe20008ffe4ff */
[----:B------:R-:W0:Y:S01]  /*0390*/  LDCU.64 UR10, c[0x0][0x358] ;  /* 0x00006b00ff0a77ac */ /* 0x000e220008000a00 */
[----:B------:R-:W-:Y:S01]  /*03a0*/  IMAD.IADD R4, R7, 0x1, R3 ;  /* 0x0000000107047824 */ /* 0x000fe200078e0203 */
[----:B------:R-:W-:Y:S01]  /*03b0*/  UIADD3 UR6, UPT, UPT, UR5, UR6, URZ ;  /* 0x0000000605067290 */ /* 0x000fe2000fffe0ff */
[----:B------:R-:W-:Y:S11]  /*03c0*/  BRA.U !UP0, `(.L_x_15) ;  /* 0x0000000908647547 */ /* 0x000ff6000b800000 */
[----:B------:R-:W-:Y:S01]  /*03d0*/  UISETP.GT.U32.AND UP0, UPT, UR7, 0x3, UPT ;  /* 0x000000030700788c */ /* 0x000fe2000bf04070 */
[----:B------:R-:W-:-:S03]  /*03e0*/  PLOP3.LUT P0, PT, PT, PT, PT, 0x80, 0x8 ;  /* 0x000000000008781c */ /* 0x000fc60003f0f070 */
[----:B------:R-:W-:-:S09]  /*03f0*/  UISETP.GT.AND.EX UP0, UPT, UR8, URZ, UPT, UP0 ;  /* 0x000000ff0800728c */ /* 0x000fd2000bf04300 */
[----:B------:R-:W-:Y:S05]  /*0400*/  BRA.U !UP0, `(.L_x_16) ;  /* 0x0000000508587547 */ /* 0x000fea000b800000 */
[----:B------:R-:W-:-:S13]  /*0410*/  PLOP3.LUT P0, PT, PT, PT, PT, 0x8, 0x80 ;  /* 0x000000000080781c */ /* 0x000fda0003f0e170 */
.L_x_17:
[C---:B--2---:R-:W-:Y:S02]  /*0420*/  IADD3 R2, P6, PT, R6.reuse, 0x2, RZ ;  /* 0x0000000206027810 */ /* 0x044fe40007fde0ff */
[C---:B------:R-:W-:Y:S02]  /*0430*/  IADD3 R7, P5, PT, R6.reuse, 0x1, RZ ;  /* 0x0000000106077810 */ /* 0x040fe40007fbe0ff */
[----:B------:R-:W-:Y:S01]  /*0440*/  IADD3 R3, P3, PT, R6, 0x300, RZ ;  /* 0x0000030006037810 */ /* 0x000fe20007f7e0ff */
[--C-:B------:R-:W-:Y:S01]  /*0450*/  IMAD.X R12, RZ, RZ, R4.reuse, P6 ;  /* 0x000000ffff0c7224 */ /* 0x100fe200030e0604 */
[----:B------:R-:W-:Y:S02]  /*0460*/  ISETP.GE.U32.AND P1, PT, R2, UR4, PT ;  /* 0x0000000402007c0c */ /* 0x000fe4000bf26070 */
[C---:B------:R-:W-:Y:S01]  /*0470*/  IADD3 R2, P2, PT, R6.reuse, 0x301, RZ ;  /* 0x0000030106027810 */ /* 0x040fe20007f5e0ff */
[--C-:B------:R-:W-:Y:S01]  /*0480*/  IMAD.X R9, RZ, RZ, R4.reuse, P3 ;  /* 0x000000ffff097224 */ /* 0x100fe200018e0604 */
[----:B------:R-:W-:Y:S01]  /*0490*/  ISETP.GE.U32.AND P4, PT, R7, UR4, PT ;  /* 0x0000000407007c0c */ /* 0x000fe2000bf86070 */
[--C-:B------:R-:W-:Y:S01]  /*04a0*/  IMAD.X R7, RZ, RZ, R4.reuse, P5 ;  /* 0x000000ffff077224 */ /* 0x100fe200028e0604 */
[----:B------:R-:W-:Y:S01]  /*04b0*/  ISETP.GE.U32.AND P5, PT, R3, UR4, PT ;  /* 0x0000000403007c0c */ /* 0x000fe2000bfa6070 */
[----:B------:R-:W-:Y:S01]  /*04c0*/  IMAD.X R8, RZ, RZ, R4, P2 ;  /* 0x000000ffff087224 */ /* 0x000fe200010e0604 */
[----:B------:R-:W-:-:S02]  /*04d0*/  IADD3 R3, P3, PT, R6, 0x302, RZ ;  /* 0x0000030206037810 */ /* 0x000fc40007f7e0ff */
[----:B------:R-:W-:Y:S02]  /*04e0*/  ISETP.GE.U32.AND P6, PT, R2, UR4, PT ;  /* 0x0000000402007c0c */ /* 0x000fe4000bfc6070 */
[----:B------:R-:W-:Y:S02]  /*04f0*/  IADD3 R2, P2, PT, R6, 0x600, RZ ;  /* 0x0000060006027810 */ /* 0x000fe40007f5e0ff */
[----:B------:R-:W-:Y:S01]  /*0500*/  ISETP.GE.AND.EX P4, PT, R7, UR6, PT, P4 ;  /* 0x0000000607007c0c */ /* 0x000fe2000bf86340 */
[--C-:B------:R-:W-:Y:S01]  /*0510*/  IMAD.X R7, RZ, RZ, R4.reuse, P3 ;  /* 0x000000ffff077224 */ /* 0x100fe200018e0604 */
[----:B------:R-:W-:Y:S01]  /*0520*/  ISETP.GE.U32.AND P3, PT, R3, UR4, PT ;  /* 0x0000000403007c0c */ /* 0x000fe2000bf66070 */
[----:B------:R-:W-:Y:S01]  /*0530*/  IMAD.X R3, RZ, RZ, R4, P2 ;  /* 0x000000ffff037224 */ /* 0x000fe200010e0604 */
[----:B------:R-:W-:Y:S01]  /*0540*/  ISETP.GE.AND.EX P5, PT, R9, UR6, PT, P5 ;  /* 0x0000000609007c0c */ /* 0x000fe2000bfa6350 */
[----:B------:R-:W-:Y:S01]  /*0550*/  IMAD.MOV.U32 R9, RZ, RZ, R11 ;  /* 0x000000ffff097224 */ /* 0x000fe200078e000b */
[----:B------:R-:W-:-:S02]  /*0560*/  ISETP.GE.AND.EX P1, PT, R12, UR6, PT, P1 ;  /* 0x000000060c007c0c */ /* 0x000fc4000bf26310 */
[----:B------:R-:W-:Y:S02]  /*0570*/  ISETP.GE.U32.AND P2, PT, R2, UR4, PT ;  /* 0x0000000402007c0c */ /* 0x000fe4000bf46070 */
[----:B------:R-:W-:Y:S01]  /*0580*/  ISETP.GE.AND.EX P6, PT, R8, UR6, PT, P6 ;  /* 0x0000000608007c0c */ /* 0x000fe2000bfc6360 */
[----:B------:R-:W-:Y:S01]  /*0590*/  IMAD.MOV.U32 R8, RZ, RZ, R10 ;  /* 0x000000ffff087224 */ /* 0x000fe200078e000a */
[----:B------:R-:W-:Y:S02]  /*05a0*/  ISETP.GE.AND.EX P3, PT, R7, UR6, PT, P3 ;  /* 0x0000000607007c0c */ /* 0x000fe4000bf66330 */
[----:B------:R-:W-:Y:S02]  /*05b0*/  ISETP.GE.AND.EX P2, PT, R3, UR6, PT, P2 ;  /* 0x0000000603007c0c */ /* 0x000fe4000bf46320 */
[----:B0-----:R-:W2:Y:S04]  /*05c0*/  @!P4 LDG.E.CONSTANT R7, desc[UR10][R8.64+-0x4] ;  /* 0xfffffc0a0807c981 */ /* 0x001ea8000c1e9900 */
[----:B------:R-:W3:Y:S04]  /*05d0*/  @!P5 LDG.E.CONSTANT R13, desc[UR10][R8.64+0xbf8] ;  /* 0x000bf80a080dd981 */ /* 0x000ee8000c1e9900 */
[----:B------:R-:W4:Y:S04]  /*05e0*/  @!P1 LDG.E.CONSTANT R11, desc[UR10][R8.64] ;  /* 0x0000000a080b9981 */ /* 0x000f28000c1e9900 */
[----:B------:R-:W5:Y:S04]  /*05f0*/  @!P6 LDG.E.CONSTANT R15, desc[UR10][R8.64+0xbfc] ;  /* 0x000bfc0a080fe981 */ /* 0x000f68000c1e9900 */
[----:B------:R-:W5:Y:S04]  /*0600*/  @!P3 LDG.E.CONSTANT R17, desc[UR10][R8.64+0xc00] ;  /* 0x000c000a0811b981 */ /* 0x000f68000c1e9900 */
[----:B------:R-:W5:Y:S01]  /*0610*/  @!P2 LDG.E.CONSTANT R19, desc[UR10][R8.64+0x17f8] ;  /* 0x0017f80a0813a981 */ /* 0x000f62000c1e9900 */
[----:B------:R-:W-:-:S02]  /*0620*/  IMAD.MOV.U32 R2, RZ, RZ, R0 ;  /* 0x000000ffff027224 */ /* 0x000fc400078e0000 */
[----:B------:R-:W-:-:S05]  /*0630*/  IMAD.MOV.U32 R3, RZ, RZ, R5 ;  /* 0x000000ffff037224 */ /* 0x000fca00078e0005 */
[----:B--2---:R0:W-:Y:S01]  /*0640*/  @!P4 STG.E desc[UR10][R2.64+-0x4], R7 ;  /* 0xfffffc070200c986 */ /* 0x0041e2000c10190a */
[----:B------:R-:W-:-:S03]  /*0650*/  IADD3 R0, P4, PT, R6, 0x601, RZ ;  /* 0x0000060106007810 */ /* 0x000fc60007f9e0ff */
[----:B---3--:R-:W-:Y:S01]  /*0660*/  @!P5 STG.E desc[UR10][R2.64+0xbf8], R13 ;  /* 0x000bf80d0200d986 */ /* 0x008fe2000c10190a */
[----:B------:R-:W-:-:S03]  /*0670*/  IADD3 R5, P5, PT, R6, 0x602, RZ ;  /* 0x0000060206057810 */ /* 0x000fc60007fbe0ff */
[----:B----4-:R-:W-:Y:S01]  /*0680*/  @!P1 STG.E desc[UR10][R2.64], R11 ;  /* 0x0000000b02009986 */ /* 0x010fe2000c10190a */
[----:B------:R-:W-:-:S03]  /*0690*/  ISETP.GE.U32.AND P1, PT, R0, UR4, PT ;  /* 0x0000000400007c0c */ /* 0x000fc6000bf26070 */
[----:B-----5:R1:W-:Y:S01]  /*06a0*/  @!P6 STG.E desc[UR10][R2.64+0xbfc], R15 ;  /* 0x000bfc0f0200e986 */ /* 0x0203e2000c10190a */
[C---:B------:R-:W-:Y:S01]  /*06b0*/  IADD3 R0, P6, PT, R6.reuse, 0x900, RZ ;  /* 0x0000090006007810 */ /* 0x040fe20007fde0ff */
[--C-:B------:R-:W-:Y:S02]  /*06c0*/  IMAD.X R12, RZ, RZ, R4.reuse, P4 ;  /* 0x000000ffff0c7224 */ /* 0x100fe400020e0604 */
[----:B------:R2:W-:Y:S01]  /*06d0*/  @!P3 STG.E desc[UR10][R2.64+0xc00], R17 ;  /* 0x000c00110200b986 */ /* 0x0005e2000c10190a */
[----:B------:R-:W-:Y:S01]  /*06e0*/  ISETP.GE.U32.AND P3, PT, R5, UR4, PT ;  /* 0x0000000405007c0c */ /* 0x000fe2000bf66070 */
[--C-:B------:R-:W-:Y:S01]  /*06f0*/  IMAD.X R10, RZ, RZ, R4.reuse, P5 ;  /* 0x000000ffff0a7224 */ /* 0x100fe200028e0604 */
[----:B------:R-:W-:Y:S01]  /*0700*/  IADD3 R5, P4, PT, R6, 0x901, RZ ;  /* 0x0000090106057810 */ /* 0x000fe20007f9e0ff */
[----:B------:R-:W-:Y:S01]  /*0710*/  @!P2 STG.E desc[UR10][R2.64+0x17f8], R19 ;  /* 0x0017f8130200a986 */ /* 0x000fe2000c10190a */
[----:B------:R-:W-:Y:S01]  /*0720*/  ISETP.GE.U32.AND P2, PT, R0, UR4, PT ;  /* 0x0000000400007c0c */ /* 0x000fe2000bf46070 */
[----:B0-----:R-:W-:Y:S01]  /*0730*/  IMAD.X R7, RZ, RZ, R4, P6 ;  /* 0x000000ffff077224 */ /* 0x001fe200030e0604 */
[----:B------:R-:W-:-:S02]  /*0740*/  IADD3 R0, P5, PT, R6, 0x902, RZ ;  /* 0x0000090206007810 */ /* 0x000fc40007fbe0ff */
[----:B------:R-:W-:Y:S01]  /*0750*/  ISETP.GE.U32.AND P6, PT, R5, UR4, PT ;  /* 0x0000000405007c0c */ /* 0x000fe2000bfc6070 */
[--C-:B------:R-:W-:Y:S01]  /*0760*/  IMAD.X R5, RZ, RZ, R4.reuse, P4 ;  /* 0x000000ffff057224 */ /* 0x100fe200020e0604 */
[----:B------:R-:W-:Y:S01]  /*0770*/  ISETP.GE.U32.AND P4, PT, R0, UR4, PT ;  /* 0x0000000400007c0c */ /* 0x000fe2000bf86070 */
[----:B------:R-:W-:Y:S01]  /*0780*/  IMAD.X R0, RZ, RZ, R4, P5 ;  /* 0x000000ffff007224 */ /* 0x000fe200028e0604 */
[----:B------:R-:W-:Y:S02]  /*0790*/  ISETP.GE.U32.AND P5, PT, R6, UR4, PT ;  /* 0x0000000406007c0c */ /* 0x000fe4000bfa6070 */
[----:B------:R-:W-:Y:S02]  /*07a0*/  ISETP.GE.AND.EX P6, PT, R5, UR6, PT, P6 ;  /* 0x0000000605007c0c */ /* 0x000fe4000bfc6360 */
[----:B------:R-:W-:Y:S02]  /*07b0*/  ISETP.GE.AND.EX P4, PT, R0, UR6, PT, P4 ;  /* 0x0000000600007c0c */ /* 0x000fe4000bf86340 */
[----:B------:R-:W-:-:S02]  /*07c0*/  ISETP.GE.AND.EX P5, PT, R4, UR6, PT, P5 ;  /* 0x0000000604007c0c */ /* 0x000fc4000bfa6350 */
[----:B------:R-:W-:Y:S02]  /*07d0*/  ISETP.GE.AND.EX P2, PT, R7, UR6, PT, P2 ;  /* 0x0000000607007c0c */ /* 0x000fe4000bf46320 */
[----:B------:R-:W-:Y:S02]  /*07e0*/  ISETP.GE.AND.EX P1, PT, R12, UR6, PT, P1 ;  /* 0x000000060c007c0c */ /* 0x000fe4000bf26310 */
[----:B------:R-:W-:-:S03]  /*07f0*/  ISETP.GE.AND.EX P3, PT, R10, UR6, PT, P3 ;  /* 0x000000060a007c0c */ /* 0x000fc6000bf66330 */
[----:B-1----:R-:W3:Y:S04]  /*0800*/  @!P6 LDG.E.CONSTANT R15, desc[UR10][R8.64+0x23fc] ;  /* 0x0023fc0a080fe981 */ /* 0x002ee8000c1e9900 */
[----:B--2---:R-:W2:Y:S04]  /*0810*/  @!P4 LDG.E.CONSTANT R17, desc[UR10][R8.64+0x2400] ;  /* 0x0024000a0811c981 */ /* 0x004ea8000c1e9900 */
[----:B------:R-:W4:Y:S04]  /*0820*/  @!P5 LDG.E.CONSTANT R7, desc[UR10][R8.64+-0x8] ;  /* 0xfffff80a0807d981 */ /* 0x000f28000c1e9900 */
[----:B------:R-:W5:Y:S04]  /*0830*/  @!P1 LDG.E.CONSTANT R5, desc[UR10][R8.64+0x17fc] ;  /* 0x0017fc0a08059981 */ /* 0x000f68000c1e9900 */
[----:B------:R-:W5:Y:S04]  /*0840*/  @!P3 LDG.E.CONSTANT R11, desc[UR10][R8.64+0x1800] ;  /* 0x0018000a080bb981 */ /* 0x000f68000c1e9900 */
[----:B------:R-:W5:Y:S01]  /*0850*/  @!P2 LDG.E.CONSTANT R13, desc[UR10][R8.64+0x23f8] ;  /* 0x0023f80a080da981 */ /* 0x000f62000c1e9900 */
[----:B------:R-:W-:-:S04]  /*0860*/  UIADD3 UR7, UP0, UPT, UR7, -0x4, URZ ;  /* 0xfffffffc07077890 */ /* 0x000fc8000ff1e0ff */
[----:B------:R-:W-:Y:S02]  /*0870*/  UIADD3.X UR8, UPT, UPT, UR8, -0x1, URZ, UP0, !UPT ;  /* 0xffffffff08087890 */ /* 0x000fe400087fe4ff */
[----:B------:R-:W-:-:S04]  /*0880*/  UISETP.GT.U32.AND UP0, UPT, UR7, 0x3, UPT ;  /* 0x000000030700788c */ /* 0x000fc8000bf04070 */
[----:B------:R-:W-:Y:S01]  /*0890*/  UISETP.GT.AND.EX UP0, UPT, UR8, URZ, UPT, UP0 ;  /* 0x000000ff0800728c */ /* 0x000fe2000bf04300 */
[----:B---3--:R-:W-:Y:S04]  /*08a0*/  @!P6 STG.E desc[UR10][R2.64+0x23fc], R15 ;  /* 0x0023fc0f0200e986 */ /* 0x008fe8000c10190a */
[----:B--2---:R-:W-:Y:S04]  /*08b0*/  @!P4 STG.E desc[UR10][R2.64+0x2400], R17 ;  /* 0x002400110200c986 */ /* 0x004fe8000c10190a */
[----:B----4-:R-:W-:Y:S04]  /*08c0*/  @!P5 STG.E desc[UR10][R2.64+-0x8], R7 ;  /* 0xfffff8070200d986 */ /* 0x010fe8000c10190a */
[----:B-----5:R0:W-:Y:S01]  /*08d0*/  @!P1 STG.E desc[UR10][R2.64+0x17fc], R5 ;  /* 0x0017fc0502009986 */ /* 0x0201e2000c10190a */
[----:B------:R-:W-:-:S03]  /*08e0*/  IADD3 R6, P1, PT, R6, 0xc00, RZ ;  /* 0x00000c0006067810 */ /* 0x000fc60007f3e0ff */
[----:B------:R1:W-:Y:S01]  /*08f0*/  @!P3 STG.E desc[UR10][R2.64+0x1800], R11 ;  /* 0x0018000b0200b986 */ /* 0x0003e2000c10190a */
[----:B------:R-:W-:-:S03]  /*0900*/  IADD3 R0, P3, PT, R2, 0x3000, RZ ;  /* 0x0000300002007810 */ /* 0x000fc60007f7e0ff */
[----:B------:R2:W-:Y:S01]  /*0910*/  @!P2 STG.E desc[UR10][R2.64+0x23f8], R13 ;  /* 0x0023f80d0200a986 */ /* 0x0005e2000c10190a */
[----:B------:R-:W-:Y:S01]  /*0920*/  IADD3 R10, P2, PT, R8, 0x3000, RZ ;  /* 0x00003000080a7810 */ /* 0x000fe20007f5e0ff */
[----:B------:R-:W-:Y:S02]  /*0930*/  IMAD.X R4, RZ, RZ, R4, P1 ;  /* 0x000000ffff047224 */ /* 0x000fe400008e0604 */
[----:B0-----:R-:W-:Y:S02]  /*0940*/  IMAD.X R5, RZ, RZ, R3, P3 ;  /* 0x000000ffff057224 */ /* 0x001fe400018e0603 */
[----:B-1----:R-:W-:Y:S01]  /*0950*/  IMAD.X R11, RZ, RZ, R9, P2 ;  /* 0x000000ffff0b7224 */ /* 0x002fe200010e0609 */
[----:B------:R-:W-:Y:S07]  /*0960*/  BRA.U UP0, `(.L_x_17) ;  /* 0xfffffff900ac7547 */ /* 0x000fee000b83ffff */
.L_x_16:
[----:B------:R-:W-:-:S04]  /*0970*/  UISETP.GT.U32.AND UP0, UPT, UR7, 0x1, UPT ;  /* 0x000000010700788c */ /* 0x000fc8000bf04070 */
[----:B------:R-:W-:-:S09]  /*0980*/  UISETP.GT.AND.EX UP0, UPT, UR8, URZ, UPT, UP0 ;  /* 0x000000ff0800728c */ /* 0x000fd2000bf04300 */
[----:B------:R-:W-:Y:S05]  /*0990*/  BRA.U !UP0, `(.L_x_18) ;  /* 0x0000000108e47547 */ /* 0x000fea000b800000 */
[C---:B--2---:R-:W-:Y:S02]  /*09a0*/  IADD3 R3, P2, PT, R6.reuse, 0x1, RZ ;  /* 0x0000000106037810 */ /* 0x044fe40007f5e0ff */
[C---:B------:R-:W-:Y:S02]  /*09b0*/  IADD3 R2, P3, PT, R6.reuse, 0x2, RZ ;  /* 0x0000000206027810 */ /* 0x040fe40007f7e0ff */
[----:B------:R-:W-:Y:S01]  /*09c0*/  ISETP.GE.U32.AND P0, PT, R3, UR4, PT ;  /* 0x0000000403007c0c */ /* 0x000fe2000bf06070 */
[--C-:B------:R-:W-:Y:S01]  /*09d0*/  IMAD.X R3, RZ, RZ, R4.reuse, P2 ;  /* 0x000000ffff037224 */ /* 0x100fe200010e0604 */
[----:B------:R-:W-:Y:S02]  /*09e0*/  ISETP.GE.U32.AND P2, PT, R6, UR4, PT ;  /* 0x0000000406007c0c */ /* 0x000fe4000bf46070 */
[----:B------:R-:W-:Y:S01]  /*09f0*/  ISETP.GE.U32.AND P1, PT, R2, UR4, PT ;  /* 0x0000000402007c0c */ /* 0x000fe2000bf26070 */
[----:B------:R-:W-:Y:S01]  /*0a00*/  IMAD.X R2, RZ, RZ, R4, P3 ;  /* 0x000000ffff027224 */ /* 0x000fe200018e0604 */
[----:B------:R-:W-:-:S02]  /*0a10*/  IADD3 R6, P3, PT, R6, 0x300, RZ ;  /* 0x0000030006067810 */ /* 0x000fc40007f7e0ff */
[----:B------:R-:W-:Y:S02]  /*0a20*/  ISETP.GE.AND.EX P2, PT, R4, UR6, PT, P2 ;  /* 0x0000000604007c0c */ /* 0x000fe4000bf46320 */
[----:B------:R-:W-:Y:S01]  /*0a30*/  ISETP.GE.AND.EX P0, PT, R3, UR6, PT, P0 ;  /* 0x0000000603007c0c */ /* 0x000fe2000bf06300 */
[----:B------:R-:W-:Y:S01]  /*0a40*/  IMAD.X R4, RZ, RZ, R4, P3 ;  /* 0x000000ffff047224 */ /* 0x000fe200018e0604 */
[----:B------:R-:W-:Y:S02]  /*0a50*/  IADD3 R3, P4, PT, R6, 0x1, RZ ;  /* 0x0000000106037810 */ /* 0x000fe40007f9e0ff */
[----:B------:R-:W-:Y:S02]  /*0a60*/  ISETP.GE.AND.EX P1, PT, R2, UR6, PT, P1 ;  /* 0x0000000602007c0c */ /* 0x000fe4000bf26310 */
[C---:B------:R-:W-:Y:S02]  /*0a70*/  IADD3 R2, P6, PT, R6.reuse, 0x2, RZ ;  /* 0x0000000206027810 */ /* 0x040fe40007fde0ff */
[----:B------:R-:W-:Y:S01]  /*0a80*/  ISETP.GE.U32.AND P3, PT, R3, UR4, PT ;  /* 0x0000000403007c0c */ /* 0x000fe2000bf66070 */
[--C-:B------:R-:W-:Y:S01]  /*0a90*/  IMAD.X R3, RZ, RZ, R4.reuse, P4 ;  /* 0x000000ffff037224 */ /* 0x100fe200020e0604 */
[----:B------:R-:W-:Y:S01]  /*0aa0*/  ISETP.GE.U32.AND P5, PT, R6, UR4, PT ;  /* 0x0000000406007c0c */ /* 0x000fe2000bfa6070 */
[----:B0-----:R-:W2:Y:S01]  /*0ab0*/  @!P2 LDG.E.CONSTANT R7, desc[UR10][R10.64+-0x8] ;  /* 0xfffff80a0a07a981 */ /* 0x001ea2000c1e9900 */
[----:B------:R-:W-:Y:S01]  /*0ac0*/  ISETP.GE.U32.AND P4, PT, R2, UR4, PT ;  /* 0x0000000402007c0c */ /* 0x000fe2000bf86070 */
[----:B------:R-:W-:Y:S01]  /*0ad0*/  IMAD.X R2, RZ, RZ, R4, P6 ;  /* 0x000000ffff027224 */ /* 0x000fe200030e0604 */
[----:B------:R-:W-:Y:S01]  /*0ae0*/  ISETP.GE.AND.EX P5, PT, R4, UR6, PT, P5 ;  /* 0x0000000604007c0c */ /* 0x000fe2000bfa6350 */
[----:B------:R-:W3:Y:S01]  /*0af0*/  @!P0 LDG.E.CONSTANT R13, desc[UR10][R10.64+-0x4] ;  /* 0xfffffc0a0a0d8981 */ /* 0x000ee2000c1e9900 */
[----:B------:R-:W-:-:S02]  /*0b00*/  ISETP.GE.AND.EX P3, PT, R3, UR6, PT, P3 ;  /* 0x0000000603007c0c */ /* 0x000fc4000bf66330 */
[----:B------:R-:W-:Y:S01]  /*0b10*/  ISETP.GE.AND.EX P4, PT, R2, UR6, PT, P4 ;  /* 0x0000000602007c0c */ /* 0x000fe2000bf86340 */
[----:B------:R-:W4:Y:S01]  /*0b20*/  @!P1 LDG.E.CONSTANT R15, desc[UR10][R10.64] ;  /* 0x0000000a0a0f9981 */ /* 0x000f22000c1e9900 */
[----:B------:R-:W-:-:S05]  /*0b30*/  IADD3 R2, P6, PT, R10, 0xc00, RZ ;  /* 0x00000c000a027810 */ /* 0x000fca0007fde0ff */
[----:B------:R-:W-:Y:S02]  /*0b40*/  IMAD.X R3, RZ, RZ, R11, P6 ;  /* 0x000000ffff037224 */ /* 0x000fe400030e060b */
[----:B------:R0:W5:Y:S04]  /*0b50*/  @!P5 LDG.E.CONSTANT R17, desc[UR10][R10.64+0xbf8] ;  /* 0x000bf80a0a11d981 */ /* 0x000168000c1e9900 */
[----:B------:R-:W5:Y:S04]  /*0b60*/  @!P3 LDG.E.CONSTANT R19, desc[UR10][R2.64+-0x4] ;  /* 0xfffffc0a0213b981 */ /* 0x000f68000c1e9900 */
[----:B------:R-:W5:Y:S01]  /*0b70*/  @!P4 LDG.E.CONSTANT R21, desc[UR10][R2.64] ;  /* 0x0000000a0215c981 */ /* 0x000f62000c1e9900 */
[----:B0-----:R-:W-:-:S02]  /*0b80*/  @!P2 IMAD.MOV.U32 R10, RZ, RZ, R0 ;  /* 0x000000ffff0aa224 */ /* 0x001fc400078e0000 */
[----:B------:R-:W-:Y:S01]  /*0b90*/  @!P2 IMAD.MOV.U32 R11, RZ, RZ, R5 ;  /* 0x000000ffff0ba224 */ /* 0x000fe200078e0005 */
[----:B------:R-:W-:Y:S01]  /*0ba0*/  IADD3 R8, P6, PT, R0, 0xc00, RZ ;  /* 0x00000c0000087810 */ /* 0x000fe20007fde0ff */
[----:B------:R-:W-:-:S04]  /*0bb0*/  @!P5 IMAD.MOV.U32 R12, RZ, RZ, R0 ;  /* 0x000000ffff0cd224 */ /* 0x000fc800078e0000 */
[----:B------:R-:W-:Y:S01]  /*0bc0*/  IMAD.X R9, RZ, RZ, R5, P6 ;  /* 0x000000ffff097224 */ /* 0x000fe200030e0605 */
[----:B------:R-:W-:-:S04]  /*0bd0*/  UIADD3 UR7, UP0, UPT, UR7, -0x1, URZ ;  /* 0xffffffff07077890 */ /* 0x000fc8000ff1e0ff */
[----:B------:R-:W-:Y:S02]  /*0be0*/  UIADD3.X UR8, UPT, UPT, UR8, -0x1, URZ, UP0, !UPT ;  /* 0xffffffff08087890 */ /* 0x000fe400087fe4ff */
[----:B------:R-:W-:-:S04]  /*0bf0*/  UIADD3 UR7, UP0, UPT, UR7, -0x1, URZ ;  /* 0xffffffff07077890 */ /* 0x000fc8000ff1e0ff */
[----:B------:R-:W-:Y:S01]  /*0c00*/  UIADD3.X UR8, UPT, UPT, UR8, -0x1, URZ, UP0, !UPT ;  /* 0xffffffff08087890 */ /* 0x000fe200087fe4ff */
[----:B--2---:R0:W-:Y:S02]  /*0c10*/  @!P2 STG.E desc[UR10][R10.64+-0x8], R7 ;  /* 0xfffff8070a00a986 */ /* 0x0041e4000c10190a */
[----:B0-----:R-:W-:Y:S02]  /*0c20*/  @!P0 IMAD.MOV.U32 R10, RZ, RZ, R0 ;  /* 0x000000ffff0a8224 */ /* 0x001fe400078e0000 */
[----:B------:R-:W-:-:S05]  /*0c30*/  @!P0 IMAD.MOV.U32 R11, RZ, RZ, R5 ;  /* 0x000000ffff0b8224 */ /* 0x000fca00078e0005 */
[----:B---3--:R0:W-:Y:S02]  /*0c40*/  @!P0 STG.E desc[UR10][R10.64+-0x4], R13 ;  /* 0xfffffc0d0a008986 */ /* 0x0081e4000c10190a */
[----:B0-----:R-:W-:Y:S02]  /*0c50*/  @!P1 IMAD.MOV.U32 R10, RZ, RZ, R0 ;  /* 0x000000ffff0a9224 */ /* 0x001fe400078e0000 */
[--C-:B------:R-:W-:Y:S02]  /*0c60*/  @!P1 IMAD.MOV.U32 R11, RZ, RZ, R5.reuse ;  /* 0x000000ffff0b9224 */ /* 0x100fe400078e0005 */
[----:B------:R-:W-:-:S03]  /*0c70*/  @!P5 IMAD.MOV.U32 R13, RZ, RZ, R5 ;  /* 0x000000ffff0dd224 */ /* 0x000fc600078e0005 */
[----:B----4-:R0:W-:Y:S04]  /*0c80*/  @!P1 STG.E desc[UR10][R10.64], R15 ;  /* 0x0000000f0a009986 */ /* 0x0101e8000c10190a */
[----:B-----5:R1:W-:Y:S04]  /*0c90*/  @!P5 STG.E desc[UR10][R12.64+0xbf8], R17 ;  /* 0x000bf8110c00d986 */ /* 0x0203e8000c10190a */
[----:B------:R1:W-:Y:S04]  /*0ca0*/  @!P3 STG.E desc[UR10][R8.64+-0x4], R19 ;  /* 0xfffffc130800b986 */ /* 0x0003e8000c10190a */
[----:B------:R1:W-:Y:S01]  /*0cb0*/  @!P4 STG.E desc[UR10][R8.64], R21 ;  /* 0x000000150800c986 */ /* 0x0003e2000c10190a */
[----:B------:R-:W-:-:S02]  /*0cc0*/  IADD3 R6, P1, PT, R6, 0x300, RZ ;  /* 0x0000030006067810 */ /* 0x000fc40007f3e0ff */
[----:B0-----:R-:W-:Y:S02]  /*0cd0*/  IADD3 R10, P2, PT, R2, 0xc00, RZ ;  /* 0x00000c00020a7810 */ /* 0x001fe40007f5e0ff */
[----:B------:R-:W-:Y:S01]  /*0ce0*/  IADD3 R0, P3, PT, R8, 0xc00, RZ ;  /* 0x00000c0008007810 */ /* 0x000fe20007f7e0ff */
[----:B------:R-:W-:Y:S01]  /*0cf0*/  IMAD.X R4, RZ, RZ, R4, P1 ;  /* 0x000000ffff047224 */ /* 0x000fe200008e0604 */
[----:B------:R-:W-:Y:S01]  /*0d00*/  PLOP3.LUT P0, PT, PT, PT, PT, 0x8, 0x80 ;  /* 0x000000000080781c */ /* 0x000fe20003f0e170 */
[----:B------:R-:W-:Y:S02]  /*0d10*/  IMAD.X R11, RZ, RZ, R3, P2 ;  /* 0x000000ffff0b7224 */ /* 0x000fe400010e0603 */
[----:B------:R-:W-:-:S10]  /*0d20*/  IMAD.X R5, RZ, RZ, R9, P3 ;  /* 0x000000ffff057224 */ /* 0x000fd400018e0609 */
.L_x_18:
[----:B------:R-:W-:-:S04]  /*0d30*/  ISETP.EQ.U32.AND P1, PT, RZ, UR7, PT ;  /* 0x00000007ff007c0c */ /* 0x000fc8000bf22070 */
[----:B------:R-:W-:-:S13]  /*0d40*/  ISETP.EQ.AND.EX P1, PT, RZ, UR8, PT, P1 ;  /* 0x00000008ff007c0c */ /* 0x000fda000bf22310 */
[----:B0-----:R-:W-:Y:S05]  /*0d50*/  @!P0 EXIT P1 ;  /* 0x000000000000894d */ /* 0x001fea0000800000 */
.L_x_15:
[C---:B-12---:R-:W-:Y:S02]  /*0d60*/  IADD3 R3, P3, PT, R6.reuse, 0x1, RZ ;  /* 0x0000000106037810 */ /* 0x046fe40007f7e0ff */
[----:B------:R-:W-:Y:S02]  /*0d70*/  IADD3 R2, P4, PT, R6, 0x2, RZ ;  /* 0x0000000206027810 */ /* 0x000fe40007f9e0ff */
[----:B------:R-:W-:Y:S01]  /*0d80*/  ISETP.GE.U32.AND P1, PT, R3, UR4, PT ;  /* 0x0000000403007c0c */ /* 0x000fe2000bf26070 */
[--C-:B------:R-:W-:Y:S01]  /*0d90*/  IMAD.X R3, RZ, RZ, R4.reuse, P3 ;  /* 0x000000ffff037224 */ /* 0x100fe200018e0604 */
[----:B------:R-:W-:Y:S01]  /*0da0*/  ISETP.GE.U32.AND P2, PT, R2, UR4, PT ;  /* 0x0000000402007c0c */ /* 0x000fe2000bf46070 */
[----:B------:R-:W-:Y:S01]  /*0db0*/  IMAD.X R2, RZ, RZ, R4, P4 ;  /* 0x000000ffff027224 */ /* 0x000fe200020e0604 */
[----:B------:R-:W-:Y:S02]  /*0dc0*/  ISETP.GE.U32.AND P0, PT, R6, UR4, PT ;  /* 0x0000000406007c0c */ /* 0x000fe4000bf06070 */
[----:B------:R-:W-:-:S02]  /*0dd0*/  ISETP.GE.AND.EX P1, PT, R3, UR6, PT, P1 ;  /* 0x0000000603007c0c */ /* 0x000fc4000bf26310 */
[----:B------:R-:W-:Y:S02]  /*0de0*/  ISETP.GE.AND.EX P0, PT, R4, UR6, PT, P0 ;  /* 0x0000000604007c0c */ /* 0x000fe4000bf06300 */
[----:B------:R-:W-:-:S09]  /*0df0*/  ISETP.GE.AND.EX P2, PT, R2, UR6, PT, P2 ;  /* 0x0000000602007c0c */ /* 0x000fd2000bf46320 */
[----:B01----:R-:W2:Y:S04]  /*0e00*/  @!P1 LDG.E.CONSTANT R9, desc[UR10][R10.64+-0x4] ;  /* 0xfffffc0a0a099981 */ /* 0x003ea8000c1e9900 */
[----:B------:R-:W3:Y:S04]  /*0e10*/  @!P0 LDG.E.CONSTANT R7, desc[UR10][R10.64+-0x8] ;  /* 0xfffff80a0a078981 */ /* 0x000ee8000c1e9900 */
[----:B------:R0:W4:Y:S01]  /*0e20*/  @!P2 LDG.E.CONSTANT R13, desc[UR10][R10.64] ;  /* 0x0000000a0a0da981 */ /* 0x000122000c1e9900 */
[----:B------:R-:W-:-:S04]  /*0e30*/  UIADD3 UR7, UP0, UPT, UR7, -0x1, URZ ;  /* 0xffffffff07077890 */ /* 0x000fc8000ff1e0ff */
[----:B------:R-:W-:Y:S02]  /*0e40*/  UIADD3.X UR8, UPT, UPT, UR8, -0x1, URZ, UP0, !UPT ;  /* 0xffffffff08087890 */ /* 0x000fe400087fe4ff */
[----:B------:R-:W-:Y:S01]  /*0e50*/  UISETP.NE.U32.AND UP0, UPT, UR7, URZ, UPT ;  /* 0x000000ff0700728c */ /* 0x000fe2000bf05070 */
[----:B------:R-:W-:Y:S02]  /*0e60*/  IMAD.MOV.U32 R2, RZ, RZ, R0 ;  /* 0x000000ffff027224 */ /* 0x000fe400078e0000 */
[----:B------:R-:W-:Y:S01]  /*0e70*/  IMAD.MOV.U32 R3, RZ, RZ, R5 ;  /* 0x000000ffff037224 */ /* 0x000fe200078e0005 */
[----:B------:R-:W-:-:S04]  /*0e80*/  UISETP.NE.AND.EX UP0, UPT, UR8, URZ, UPT, UP0 ;  /* 0x000000ff0800728c */ /* 0x000fc8000bf05300 */
[----:B--2---:R1:W-:Y:S01]  /*0e90*/  @!P1 STG.E desc[UR10][R2.64+-0x4], R9 ;  /* 0xfffffc0902009986 */ /* 0x0043e2000c10190a */
[----:B0-----:R-:W-:-:S03]  /*0ea0*/  IADD3 R10, P1, PT, R10, 0xc00, RZ ;  /* 0x00000c000a0a7810 */ /* 0x001fc60007f3e0ff */
[----:B---3--:R1:W-:Y:S01]  /*0eb0*/  @!P0 STG.E desc[UR10][R2.64+-0x8], R7 ;  /* 0xfffff80702008986 */ /* 0x0083e2000c10190a */
[----:B------:R-:W-:-:S03]  /*0ec0*/  IADD3 R6, P0, PT, R6, 0x300, RZ ;  /* 0x0000030006067810 */ /* 0x000fc60007f1e0ff */
[----:B----4-:R1:W-:Y:S01]  /*0ed0*/  @!P2 STG.E desc[UR10][R2.64], R13 ;  /* 0x0000000d0200a986 */ /* 0x0103e2000c10190a */
[----:B------:R-:W-:Y:S01]  /*0ee0*/  IADD3 R0, P2, PT, R2, 0xc00, RZ ;  /* 0x00000c0002007810 */ /* 0x000fe20007f5e0ff */
[----:B------:R-:W-:Y:S02]  /*0ef0*/  IMAD.X R11, RZ, RZ, R11, P1 ;  /* 0x000000ffff0b7224 */ /* 0x000fe400008e060b */
[----:B------:R-:W-:Y:S02]  /*0f00*/  IMAD.X R4, RZ, RZ, R4, P0 ;  /* 0x000000ffff047224 */ /* 0x000fe400000e0604 */
[----:B------:R-:W-:Y:S01]  /*0f10*/  IMAD.X R5, RZ, RZ, R3, P2 ;  /* 0x000000ffff057224 */ /* 0x000fe200010e0603 */
[----:B------:R-:W-:Y:S07]  /*0f20*/  BRA.U UP0, `(.L_x_15) ;  /* 0xfffffffd008c7547 */ /* 0x000fee000b83ffff */
[----:B------:R-:W-:Y:S05]  /*0f30*/  EXIT ;  /* 0x000000000000794d */ /* 0x000fea0003800000 */
.L_x_19:
        /* <DEDUP_REMOVED lines=12> */
.L_x_81:


//--------------------- .text.copy_n_2817_to_3072__kernel --------------------------
	.section	.text.copy_n_2817_to_3072__kernel,"ax",@progbits
	.align	128
        .global         copy_n_2817_to_3072__kernel
        .type           copy_n_2817_to_3072__kernel,@function
        .size           copy_n_2817_to_3072__kernel,(.L_x_82 - copy_n_2817_to_3072__kernel)
        .other          copy_n_2817_to_3072__kernel,@"STO_CUDA_ENTRY STV_DEFAULT"
copy_n_2817_to_3072__kernel:
.text.copy_n_2817_to_3072__kernel:
[----:B------:R-:W-:Y:S08]  /*0000*/  LDC R1, c[0x0][0x37c] ;  /* 0x0000df00ff017b82 */ /* 0x000ff00000000800 */
[----:B------:R-:W0:Y:S02]  /*0010*/  LDC.64 R6, c[0x0][0x390] ;  /* 0x0000e400ff067b82 */ /* 0x000e240000000a00 */
[----:B0-----:R-:W-:-:S05]  /*0020*/  IADD3 R10, P0, PT, R6, 0xbff, RZ ;  /* 0x00000bff060a7810 */ /* 0x001fca0007f1e0ff */
[----:B------:R-:W-:-:S04]  /*0030*/  IMAD.X R11, RZ, RZ, R7, P0 ;  /* 0x000000ffff0b7224 */ /* 0x000fc800000e0607 */
[C---:B------:R-:W-:Y:S01]  /*0040*/  IMAD.WIDE.U32 R2, R11.reuse, -0x55555555, RZ ;  /* 0xaaaaaaab0b027825 */ /* 0x040fe200078e00ff */
[----:B------:R-:W-:-:S03]  /*0050*/  ISETP.LT.AND P1, PT, R11, RZ, PT ;  /* 0x000000ff0b00720c */ /* 0x000fc60003f21270 */
[----:B------:R-:W-:-:S04]  /*0060*/  IMAD.WIDE.U32 R4, P0, R10, 0x2aaaaaaa, R2 ;  /* 0x2aaaaaaa0a047825 */ /* 0x000fc80007800002 */
[----:B------:R-:W-:-:S04]  /*0070*/  IMAD.WIDE.U32 R2, R10, -0x55555555, RZ ;  /* 0xaaaaaaab0a027825 */ /* 0x000fc800078e00ff */
[----:B------:R-:W-:Y:S01]  /*0080*/  IMAD.X R9, RZ, RZ, RZ, P0 ;  /* 0x000000ffff097224 */ /* 0x000fe200000e06ff */
[----:B------:R-:W-:Y:S01]  /*0090*/  IADD3 RZ, P0, PT, R3, R4, RZ ;  /* 0x0000000403ff7210 */ /* 0x000fe20007f1e0ff */
[----:B------:R-:W-:-:S04]  /*00a0*/  IMAD.MOV.U32 R8, RZ, RZ, R5 ;  /* 0x000000ffff087224 */ /* 0x000fc800078e0005 */
[----:B------:R-:W-:-:S03]  /*00b0*/  IMAD.WIDE.U32.X R2, R11, 0x2aaaaaaa, R8, P0 ;  /* 0x2aaaaaaa0b027825 */ /* 0x000fc600000e0408 */
[----:B------:R-:W-:-:S04]  /*00c0*/  IADD3 R5, P0, PT, R2, 0x55555555, RZ ;  /* 0x5555555502057810 */ /* 0x000fc80007f1e0ff */
        /* <DEDUP_REMOVED lines=14> */
[----:B------:R-:W0:Y:S01]  /*01b0*/  S2R R20, SR_TID.X ;  /* 0x0000000000147919 */ /* 0x000e220000002100 */
[----:B------:R-:W1:Y:S01]  /*01c0*/  S2UR UR4, SR_CTAID.X ;  /* 0x00000000000479c3 */ /* 0x000e620000002500 */
[C---:B------:R-:W-:Y:S01]  /*01d0*/  ISETP.GE.U32.AND P1, PT, R14.reuse, 0x4, PT ;  /* 0x000000040e00780c */ /* 0x040fe20003f26070 */
[----:B------:R-:W-:Y:S01]  /*01e0*/  IMAD R3, R7, 0xa00, RZ ;  /* 0x00000a0007037824 */ /* 0x000fe200078e02ff */
[----:B------:R-:W-:Y:S01]  /*01f0*/  LOP3.LUT R22, R14, 0x3, RZ, 0xc0, !PT ;  /* 0x000000030e167812 */ /* 0x000fe200078ec0ff */
[----:B------:R-:W-:Y:S01]  /*0200*/  IMAD.WIDE.U32 R6, R6, 0xa00, RZ ;  /* 0x00000a0006067825 */ /* 0x000fe200078e00ff */
[----:B------:R-:W-:Y:S01]  /*0210*/  ISETP.GE.U32.AND.EX P1, PT, R9, RZ, PT, P1 ;  /* 0x000000ff0900720c */ /* 0x000fe20003f26110 */
[----:B------:R-:W2:Y:S01]  /*0220*/  LDCU.64 UR6, c[0x0][0x358] ;  /* 0x00006b00ff0677ac */ /* 0x000ea20008000a00 */
[----:B------:R-:W-:Y:S01]  /*0230*/  ISETP.NE.U32.AND P0, PT, R22, RZ, PT ;  /* 0x000000ff1600720c */ /* 0x000fe20003f05070 */
[----:B------:R-:W-:Y:S02]  /*0240*/  IMAD.MOV.U32 R13, RZ, RZ, RZ ;  /* 0x000000ffff0d7224 */ /* 0x000fe400078e00ff */
[----:B------:R-:W-:Y:S01]  /*0250*/  IMAD.MOV.U32 R0, RZ, RZ, RZ ;  /* 0x000000ffff007224 */ /* 0x000fe200078e00ff */
[----:B------:R-:W-:Y:S01]  /*0260*/  ISETP.NE.AND.EX P0, PT, RZ, RZ, PT, P0 ;  /* 0x000000ffff00720c */ /* 0x000fe20003f05300 */
[----:B------:R-:W-:-:S02]  /*0270*/  IMAD.IADD R12, R7, 0x1, R3 ;  /* 0x00000001070c7824 */ /* 0x000fc400078e0203 */
[----:B-1----:R-:W-:Y:S02]  /*0280*/  IMAD R15, R9, UR4, RZ ;  /* 0x00000004090f7c24 */ /* 0x002fe4000f8e02ff */
[----:B------:R-:W-:-:S04]  /*0290*/  IMAD.WIDE.U32 R4, R14, UR4, RZ ;  /* 0x000000040e047c25 */ /* 0x000fc8000f8e00ff */
[----:B------:R-:W-:Y:S02]  /*02a0*/  IMAD.IADD R15, R5, 0x1, R15 ;  /* 0x00000001050f7824 */ /* 0x000fe400078e020f */
[----:B0-----:R-:W-:Y:S01]  /*02b0*/  IMAD R2, R20, 0x3, RZ ;  /* 0x0000000314027824 */ /* 0x001fe200078e02ff */
[----:B--2---:R-:W-:Y:S06]  /*02c0*/  @!P1 BRA `(.L_x_20) ;  /* 0x0000000400989947 */ /* 0x004fec0003800000 */
[----:B------:R-:W0:Y:S01]  /*02d0*/  LDCU.128 UR8, c[0x0][0x380] ;  /* 0x00007000ff0877ac */ /* 0x000e220008000c00 */
[----:B------:R-:W-:Y:S01]  /*02e0*/  IMAD.WIDE.U32 R20, R20, 0xc, RZ ;  /* 0x0000000c14147825 */ /* 0x000fe200078e00ff */
[----:B------:R-:W-:-:S03]  /*02f0*/  LOP3.LUT R0, R9, 0x7fffffff, RZ, 0xc0, !PT ;  /* 0x7fffffff09007812 */ /* 0x000fc600078ec0ff */
[----:B------:R-:W-:Y:S02]  /*0300*/  IMAD.MOV.U32 R3, RZ, RZ, RZ ;  /* 0x000000ffff037224 */ /* 0x000fe400078e00ff */
[----:B------:R-:W-:-:S04]  /*0310*/  IMAD.WIDE.U32 R20, R4, 0xc00, R20 ;  /* 0x00000c0004147825 */ /* 0x000fc800078e0014 */
[----:B------:R-:W-:Y:S01]  /*0320*/  IMAD.WIDE.U32 R10, R4, 0x300, R2 ;  /* 0x00000300040a7825 */ /* 0x000fe200078e0002 */
[----:B------:R-:W-:-:S03]  /*0330*/  IADD3 R16, P2, PT, R20, 0x1800, RZ ;  /* 0x0000180014107810 */ /* 0x000fc60007f5e0ff */
[C---:B------:R-:W-:Y:S01]  /*0340*/  IMAD R19, R15.reuse, 0x300, RZ ;  /* 0x000003000f137824 */ /* 0x040fe200078e02ff */
[----:B------:R-:W-:Y:S01]  /*0350*/  IADD3 R17, P1, PT, R10, 0x902, RZ ;  /* 0x000009020a117810 */ /* 0x000fe20007f3e0ff */
[----:B------:R-:W-:Y:S02]  /*0360*/  IMAD R13, R15, 0xc00, RZ ;  /* 0x00000c000f0d7824 */ /* 0x000fe400078e02ff */
[----:B------:R-:W-:Y:S02]  /*0370*/  IMAD.MOV.U32 R18, RZ, RZ, R0 ;  /* 0x000000ffff127224 */ /* 0x000fe400078e0000 */
[----:B------:R-:W-:Y:S01]  /*0380*/  IMAD.X R19, R11, 0x1, R19, P1 ;  /* 0x000000010b137824 */ /* 0x000fe200008e0613 */
[C---:B0-----:R-:W-:Y:S01]  /*0390*/  IADD3 R8, P1, PT, R16.reuse, UR8, RZ ;  /* 0x0000000810087c10 */ /* 0x041fe2000ff3e0ff */
[----:B------:R-:W-:Y:S01]  /*03a0*/  IMAD.X R20, R21, 0x1, R13, P2 ;  /* 0x0000000115147824 */ /* 0x000fe200010e060d */
[----:B------:R-:W-:Y:S02]  /*03b0*/  IADD3 R16, P2, PT, R16, UR10, RZ ;  /* 0x0000000a10107c10 */ /* 0x000fe4000ff5e0ff */
[----:B------:R-:W-:-:S02]  /*03c0*/  LOP3.LUT R13, R14, 0xfffffffc, RZ, 0xc0, !PT ;  /* 0xfffffffc0e0d7812 */ /* 0x000fc400078ec0ff */
[C---:B------:R-:W-:Y:S02]  /*03d0*/  IADD3.X R9, PT, PT, R20.reuse, UR9, RZ, P1, !PT ;  /* 0x0000000914097c10 */ /* 0x040fe40008ffe4ff */
[----:B------:R-:W-:Y:S01]  /*03e0*/  IADD3.X R27, PT, PT, R20, UR11, RZ, P2, !PT ;  /* 0x0000000b141b7c10 */ /* 0x000fe200097fe4ff */
[----:B------:R-:W-:-:S07]  /*03f0*/  IMAD.MOV.U32 R20, RZ, RZ, R13 ;  /* 0x000000ffff147224 */ /* 0x000fce00078e000d */
.L_x_21:
[C---:B------:R-:W-:Y:S02]  /*0400*/  IADD3 R23, P3, PT, R17.reuse, -0x902, RZ ;  /* 0xfffff6fe11177810 */ /* 0x040fe40007f7e0ff */
[C---:B------:R-:W-:Y:S02]  /*0410*/  IADD3 R21, P2, PT, R17.reuse, -0x901, RZ ;  /* 0xfffff6ff11157810 */ /* 0x040fe40007f5e0ff */
[----:B------:R-:W-:Y:S02]  /*0420*/  IADD3 R11, P6, PT, R17, -0x900, RZ ;  /* 0xfffff700110b7810 */ /* 0x000fe40007fde0ff */
[-C--:B------:R-:W-:Y:S02]  /*0430*/  ISETP.GE.U32.AND P4, PT, R23, R6.reuse, PT ;  /* 0x000000061700720c */ /* 0x080fe40003f86070 */
[----:B------:R-:W-:Y:S02]  /*0440*/  ISETP.GE.U32.AND P1, PT, R21, R6, PT ;  /* 0x000000061500720c */ /* 0x000fe40003f26070 */
[----:B------:R-:W-:-:S02]  /*0450*/  IADD3.X R23, PT, PT, R19, -0x1, RZ, P3, !PT ;  /* 0xffffffff13177810 */ /* 0x000fc40001ffe4ff */
[----:B------:R-:W-:Y:S02]  /*0460*/  ISETP.GE.U32.AND P5, PT, R11, R6, PT ;  /* 0x000000060b00720c */ /* 0x000fe40003fa6070 */
[----:B------:R-:W-:Y:S02]  /*0470*/  IADD3 R21, P3, PT, R17, -0x602, RZ ;  /* 0xfffff9fe11157810 */ /* 0x000fe40007f7e0ff */
[----:B------:R-:W-:Y:S02]  /*0480*/  IADD3.X R10, PT, PT, R19, -0x1, RZ, P2, !PT ;  /* 0xffffffff130a7810 */ /* 0x000fe400017fe4ff */
[----:B------:R-:W-:Y:S02]  /*0490*/  IADD3 R11, P2, PT, R17, -0x601, RZ ;  /* 0xfffff9ff110b7810 */ /* 0x000fe40007f5e0ff */
[----:B------:R-:W-:Y:S02]  /*04a0*/  IADD3.X R25, PT, PT, R19, -0x1, RZ, P3, !PT ;  /* 0xffffffff13197810 */ /* 0x000fe40001ffe4ff */
[----:B------:R-:W-:-:S02]  /*04b0*/  ISETP.GE.AND.EX P4, PT, R23, R12, PT, P4 ;  /* 0x0000000c1700720c */ /* 0x000fc40003f86340 */
[-C--:B------:R-:W-:Y:S02]  /*04c0*/  ISETP.GE.U32.AND P3, PT, R11, R6.reuse, PT ;  /* 0x000000060b00720c */ /* 0x080fe40003f66070 */
[C---:B------:R-:W-:Y:S02]  /*04d0*/  IADD3.X R23, PT, PT, R19.reuse, -0x1, RZ, P2, !PT ;  /* 0xffffffff13177810 */ /* 0x040fe400017fe4ff */
[----:B------:R-:W-:Y:S02]  /*04e0*/  IADD3.X R29, PT, PT, R19, -0x1, RZ, P6, !PT ;  /* 0xffffffff131d7810 */ /* 0x000fe400037fe4ff */
[----:B------:R-:W-:Y:S02]  /*04f0*/  IADD3 R11, P2, PT, R17, -0x600, RZ ;  /* 0xfffffa00110b7810 */ /* 0x000fe40007f5e0ff */
[----:B------:R-:W-:Y:S02]  /*0500*/  ISETP.GE.U32.AND P6, PT, R21, R6, PT ;  /* 0x000000061500720c */ /* 0x000fe40003fc6070 */
[----:B------:R-:W-:-:S02]  /*0510*/  ISETP.GE.AND.EX P1, PT, R10, R12, PT, P1 ;  /* 0x0000000c0a00720c */ /* 0x000fc40003f26310 */
[----:B------:R-:W-:Y:S02]  /*0520*/  IADD3.X R21, PT, PT, R19, -0x1, RZ, P2, !PT ;  /* 0xffffffff13157810 */ /* 0x000fe400017fe4ff */
[----:B------:R-:W-:Y:S02]  /*0530*/  ISETP.GE.AND.EX P5, PT, R29, R12, PT, P5 ;  /* 0x0000000c1d00720c */ /* 0x000fe40003fa6350 */
[----:B------:R-:W-:Y:S01]  /*0540*/  ISETP.GE.U32.AND P2, PT, R11, R6, PT ;  /* 0x000000060b00720c */ /* 0x000fe20003f46070 */
[----:B------:R-:W2:Y:S01]  /*0550*/  @!P4 LDG.E.CONSTANT R29, desc[UR6][R8.64+-0x1800] ;  /* 0xffe80006081dc981 */ /* 0x000ea2000c1e9900 */
[-C--:B------:R-:W-:Y:S02]  /*0560*/  ISETP.GE.AND.EX P6, PT, R25, R12.reuse, PT, P6 ;  /* 0x0000000c1900720c */ /* 0x080fe40003fc6360 */
[-C--:B------:R-:W-:Y:S02]  /*0570*/  ISETP.GE.AND.EX P2, PT, R21, R12.reuse, PT, P2 ;  /* 0x0000000c1500720c */ /* 0x080fe40003f46320 */
[----:B------:R-:W-:Y:S01]  /*0580*/  ISETP.GE.AND.EX P3, PT, R23, R12, PT, P3 ;  /* 0x0000000c1700720c */ /* 0x000fe20003f66330 */
[----:B------:R-:W3:Y:S04]  /*0590*/  @!P1 LDG.E.CONSTANT R24, desc[UR6][R8.64+-0x17fc] ;  /* 0xffe8040608189981 */ /* 0x000ee8000c1e9900 */
[----:B------:R-:W4:Y:S04]  /*05a0*/  @!P5 LDG.E.CONSTANT R26, desc[UR6][R8.64+-0x17f8] ;  /* 0xffe80806081ad981 */ /* 0x000f28000c1e9900 */
[----:B------:R-:W5:Y:S04]  /*05b0*/  @!P6 LDG.E.CONSTANT R25, desc[UR6][R8.64+-0xc00] ;  /* 0xfff400060819e981 */ /* 0x000f68000c1e9900 */
[----:B------:R-:W5:Y:S04]  /*05c0*/  @!P2 LDG.E.CONSTANT R23, desc[UR6][R8.64+-0xbf8] ;  /* 0xfff408060817a981 */ /* 0x000f68000c1e9900 */
[----:B------:R-:W5:Y:S01]  /*05d0*/  @!P3 LDG.E.CONSTANT R21, desc[UR6][R8.64+-0xbfc] ;  /* 0xfff404060815b981 */ /* 0x000f62000c1e9900 */
[----:B------:R-:W-:-:S02]  /*05e0*/  IMAD.MOV.U32 R10, RZ, RZ, R16 ;  /* 0x000000ffff0a7224 */ /* 0x000fc400078e0010 */
[----:B------:R-:W-:-:S05]  /*05f0*/  IMAD.MOV.U32 R11, RZ, RZ, R27 ;  /* 0x000000ffff0b7224 */ /* 0x000fca00078e001b */
[----:B--2---:R-:W-:Y:S01]  /*0600*/  @!P4 STG.E desc[UR6][R10.64+-0x1800], R29 ;  /* 0xffe8001d0a00c986 */ /* 0x004fe2000c101906 */
[----:B------:R-:W-:-:S03]  /*0610*/  IADD3 R27, P4, PT, R17, -0x302, RZ ;  /* 0xfffffcfe111b7810 */ /* 0x000fc60007f9e0ff */
[----:B---3--:R0:W-:Y:S01]  /*0620*/  @!P1 STG.E desc[UR6][R10.64+-0x17fc], R24 ;  /* 0xffe804180a009986 */ /* 0x0081e2000c101906 */
[----:B------:R-:W-:-:S03]  /*0630*/  ISETP.GE.U32.AND P1, PT, R27, R6, PT ;  /* 0x000000061b00720c */ /* 0x000fc60003f26070 */
[----:B----4-:R-:W-:Y:S01]  /*0640*/  @!P5 STG.E desc[UR6][R10.64+-0x17f8], R26 ;  /* 0xffe8081a0a00d986 */ /* 0x010fe2000c101906 */
[----:B------:R-:W-:-:S03]  /*0650*/  IADD3 R16, P5, PT, R17, -0x301, RZ ;  /* 0xfffffcff11107810 */ /* 0x000fc60007fbe0ff */
[----:B-----5:R-:W-:Y:S01]  /*0660*/  @!P6 STG.E desc[UR6][R10.64+-0xc00], R25 ;  /* 0xfff400190a00e986 */ /* 0x020fe2000c101906 */
[----:B------:R-:W-:-:S03]  /*0670*/  IADD3 R27, P6, PT, R17, -0x300, RZ ;  /* 0xfffffd00111b7810 */ /* 0x000fc60007fde0ff */
[----:B------:R-:W-:Y:S01]  /*0680*/  @!P2 STG.E desc[UR6][R10.64+-0xbf8], R23 ;  /* 0xfff408170a00a986 */ /* 0x000fe2000c101906 */
[----:B------:R-:W-:Y:S02]  /*0690*/  ISETP.GE.U32.AND P2, PT, R27, R6, PT ;  /* 0x000000061b00720c */ /* 0x000fe40003f46070 */
[C---:B0-----:R-:W-:Y:S02]  /*06a0*/  IADD3.X R24, PT, PT, R19.reuse, -0x1, RZ, P5, !PT ;  /* 0xffffffff13187810 */ /* 0x041fe40002ffe4ff */
[----:B------:R-:W-:Y:S02]  /*06b0*/  IADD3.X R28, PT, PT, R19, -0x1, RZ, P4, !PT ;  /* 0xffffffff131c7810 */ /* 0x000fe400027fe4ff */
[C---:B------:R-:W-:Y:S01]  /*06c0*/  IADD3 R27, P5, PT, R17.reuse, -0x1, RZ ;  /* 0xffffffff111b7810 */ /* 0x040fe20007fbe0ff */
[----:B------:R0:W-:Y:S01]  /*06d0*/  @!P3 STG.E desc[UR6][R10.64+-0xbfc], R21 ;  /* 0xfff404150a00b986 */ /* 0x0001e2000c101906 */
[----:B------:R-:W-:Y:S02]  /*06e0*/  ISETP.GE.AND.EX P1, PT, R28, R12, PT, P1 ;  /* 0x0000000c1c00720c */ /* 0x000fe40003f26310 */
[----:B------:R-:W-:-:S02]  /*06f0*/  IADD3 R29, P4, PT, R17, -0x2, RZ ;  /* 0xfffffffe111d7810 */ /* 0x000fc40007f9e0ff */
[----:B0-----:R-:W-:Y:S02]  /*0700*/  IADD3.X R21, PT, PT, R19, -0x1, RZ, P5, !PT ;  /* 0xffffffff13157810 */ /* 0x001fe40002ffe4ff */
[----:B------:R-:W-:Y:S02]  /*0710*/  ISETP.GE.U32.AND P5, PT, R17, R6, PT ;  /* 0x000000061100720c */ /* 0x000fe40003fa6070 */
[C---:B------:R-:W-:Y:S02]  /*0720*/  IADD3.X R25, PT, PT, R19.reuse, -0x1, RZ, P4, !PT ;  /* 0xffffffff13197810 */ /* 0x040fe400027fe4ff */
[----:B------:R-:W-:Y:S02]  /*0730*/  ISETP.GE.AND.EX P5, PT, R19, R12, PT, P5 ;  /* 0x0000000c1300720c */ /* 0x000fe40003fa6350 */
[-C--:B------:R-:W-:Y:S02]  /*0740*/  ISETP.GE.U32.AND P4, PT, R27, R6.reuse, PT ;  /* 0x000000061b00720c */ /* 0x080fe40003f86070 */
[----:B------:R-:W-:-:S02]  /*0750*/  ISETP.GE.U32.AND P3, PT, R16, R6, PT ;  /* 0x000000061000720c */ /* 0x000fc40003f66070 */
[-C--:B------:R-:W-:Y:S02]  /*0760*/  ISETP.GE.AND.EX P4, PT, R21, R12.reuse, PT, P4 ;  /* 0x0000000c1500720c */ /* 0x080fe40003f86340 */
[----:B------:R-:W2:Y:S01]  /*0770*/  @!P1 LDG.E.CONSTANT R21, desc[UR6][R8.64] ;  /* 0x0000000608159981 */ /* 0x000ea2000c1e9900 */
[----:B------:R-:W-:Y:S02]  /*0780*/  IADD3.X R16, PT, PT, R19, -0x1, RZ, P6, !PT ;  /* 0xffffffff13107810 */ /* 0x000fe400037fe4ff */
[-C--:B------:R-:W-:Y:S02]  /*0790*/  ISETP.GE.AND.EX P3, PT, R24, R12.reuse, PT, P3 ;  /* 0x0000000c1800720c */ /* 0x080fe40003f66330 */
[----:B------:R-:W3:Y:S01]  /*07a0*/  @!P5 LDG.E.CONSTANT R24, desc[UR6][R8.64+0xc08] ;  /* 0x000c08060818d981 */ /* 0x000ee2000c1e9900 */
[----:B------:R-:W-:Y:S02]  /*07b0*/  ISETP.GE.AND.EX P2, PT, R16, R12, PT, P2 ;  /* 0x0000000c1000720c */ /* 0x000fe40003f46320 */
[----:B------:R-:W-:-:S03]  /*07c0*/  ISETP.GE.U32.AND P6, PT, R29, R6, PT ;  /* 0x000000061d00720c */ /* 0x000fc60003fc6070 */
[----:B------:R-:W4:Y:S01]  /*07d0*/  @!P4 LDG.E.CONSTANT R29, desc[UR6][R8.64+0xc04] ;  /* 0x000c0406081dc981 */ /* 0x000f22000c1e9900 */
[----:B------:R-:W-:-:S04]  /*07e0*/  ISETP.GE.AND.EX P6, PT, R25, R12, PT, P6 ;  /* 0x0000000c1900720c */ /* 0x000fc80003fc6360 */
[----:B------:R-:W5:Y:S04]  /*07f0*/  @!P3 LDG.E.CONSTANT R23, desc[UR6][R8.64+0x4] ;  /* 0x000004060817b981 */ /* 0x000f68000c1e9900 */
[----:B------:R-:W5:Y:S05]  /*0800*/  @!P2 LDG.E.CONSTANT R25, desc[UR6][R8.64+0x8] ;  /* 0x000008060819a981 */ /* 0x000f6a000c1e9900 */
[----:B------:R0:W5:Y:S04]  /*0810*/  @!P6 LDG.E.CONSTANT R27, desc[UR6][R8.64+0xc00] ;  /* 0x000c0006081be981 */ /* 0x000168000c1e9900 */
[----:B--2---:R-:W-:Y:S01]  /*0820*/  @!P1 STG.E desc[UR6][R10.64], R21 ;  /* 0x000000150a009986 */ /* 0x004fe2000c101906 */
[----:B------:R-:W-:-:S03]  /*0830*/  IADD3 R20, P1, PT, R20, -0x4, RZ ;  /* 0xfffffffc14147810 */ /* 0x000fc60007f3e0ff */
[----:B---3--:R-:W-:Y:S01]  /*0840*/  @!P5 STG.E desc[UR6][R10.64+0xc08], R24 ;  /* 0x000c08180a00d986 */ /* 0x008fe2000c101906 */
[----:B------:R-:W-:Y:S02]  /*0850*/  IADD3.X R18, PT, PT, R18, -0x1, RZ, P1, !PT ;  /* 0xffffffff12127810 */ /* 0x000fe40000ffe4ff */
[----:B------:R-:W-:-:S04]  /*0860*/  ISETP.NE.U32.AND P1, PT, R20, RZ, PT ;  /* 0x000000ff1400720c */ /* 0x000fc80003f25070 */
[----:B------:R-:W-:Y:S01]  /*0870*/  ISETP.NE.AND.EX P1, PT, R18, RZ, PT, P1 ;  /* 0x000000ff1200720c */ /* 0x000fe20003f25310 */
[----:B----4-:R-:W-:Y:S01]  /*0880*/  @!P4 STG.E desc[UR6][R10.64+0xc04], R29 ;  /* 0x000c041d0a00c986 */ /* 0x010fe2000c101906 */
[----:B------:R-:W-:-:S03]  /*0890*/  IADD3 R16, P4, PT, R10, 0x3000, RZ ;  /* 0x000030000a107810 */ /* 0x000fc60007f9e0ff */
[----:B-----5:R-:W-:Y:S01]  /*08a0*/  @!P3 STG.E desc[UR6][R10.64+0x4], R23 ;  /* 0x000004170a00b986 */ /* 0x020fe2000c101906 */
[----:B0-----:R-:W-:-:S03]  /*08b0*/  IADD3 R8, P3, PT, R8, 0x3000, RZ ;  /* 0x0000300008087810 */ /* 0x001fc60007f7e0ff */
[----:B------:R-:W-:Y:S01]  /*08c0*/  @!P2 STG.E desc[UR6][R10.64+0x8], R25 ;  /* 0x000008190a00a986 */ /* 0x000fe2000c101906 */
[----:B------:R-:W-:Y:S01]  /*08d0*/  IADD3 R17, P2, PT, R17, 0xc00, RZ ;  /* 0x00000c0011117810 */ /* 0x000fe20007f5e0ff */
[----:B------:R-:W-:Y:S02]  /*08e0*/  IMAD.X R9, RZ, RZ, R9, P3 ;  /* 0x000000ffff097224 */ /* 0x000fe400018e0609 */
[----:B------:R0:W-:Y:S02]  /*08f0*/  @!P6 STG.E desc[UR6][R10.64+0xc00], R27 ;  /* 0x000c001b0a00e986 */ /* 0x0001e4000c101906 */
[----:B------:R-:W-:Y:S02]  /*0900*/  IMAD.X R19, RZ, RZ, R19, P2 ;  /* 0x000000ffff137224 */ /* 0x000fe400010e0613 */
[----:B0-----:R-:W-:Y:S01]  /*0910*/  IMAD.X R27, RZ, RZ, R11, P4 ;  /* 0x000000ffff1b7224 */ /* 0x001fe200020e060b */
[----:B------:R-:W-:Y:S06]  /*0920*/  @P1 BRA `(.L_x_21) ;  /* 0xfffffff800b41947 */ /* 0x000fec000383ffff */
.L_x_20:
[----:B------:R-:W-:Y:S05]  /*0930*/  @!P0 EXIT ;  /* 0x000000000000894d */ /* 0x000fea0003800000 */
[----:B------:R-:W-:Y:S02]  /*0940*/  ISETP.NE.U32.AND P0, PT, R22, 0x1, PT ;  /* 0x000000011600780c */ /* 0x000fe40003f05070 */
[----:B------:R-:W-:Y:S02]  /*0950*/  LOP3.LUT R14, R14, 0x1, RZ, 0xc0, !PT ;  /* 0x000000010e0e7812 */ /* 0x000fe400078ec0ff */
[----:B------:R-:W-:-:S13]  /*0960*/  ISETP.NE.AND.EX P0, PT, RZ, RZ, PT, P0 ;  /* 0x000000ffff00720c */ /* 0x000fda0003f05300 */
[----:B------:R-:W-:Y:S05]  /*0970*/  @!P0 BRA `(.L_x_22) ;  /* 0x0000000000c88947 */ /* 0x000fea0003800000 */
[----:B------:R-:W-:Y:S01]  /*0980*/  IADD3 R11, P0, PT, R13, R4, RZ ;  /* 0x000000040d0b7210 */ /* 0x000fe20007f1e0ff */
[----:B------:R-:W-:Y:S01]  /*0990*/  IMAD.MOV.U32 R8, RZ, RZ, R2 ;  /* 0x000000ffff087224 */ /* 0x000fe200078e0002 */
[----:B------:R-:W0:Y:S01]  /*09a0*/  LDCU.128 UR8, c[0x0][0x380] ;  /* 0x00007000ff0877ac */ /* 0x000e220008000c00 */
[----:B------:R-:W-:Y:S02]  /*09b0*/  IMAD.MOV.U32 R9, RZ, RZ, RZ ;  /* 0x000000ffff097224 */ /* 0x000fe400078e00ff */
[----:B------:R-:W-:Y:S02]  /*09c0*/  IMAD.X R10, R0, 0x1, R15, P0 ;  /* 0x00000001000a7824 */ /* 0x000fe400000e060f */
[----:B------:R-:W-:-:S04]  /*09d0*/  IMAD.WIDE.U32 R8, R11, 0x300, R8 ;  /* 0x000003000b087825 */ /* 0x000fc800078e0008 */
[----:B------:R-:W-:Y:S01]  /*09e0*/  IMAD R19, R10, 0x300, RZ ;  /* 0x000003000a137824 */ /* 0x000fe200078e02ff */
[C---:B------:R-:W-:Y:S01]  /*09f0*/  IADD3 R11, P6, PT, R8.reuse, 0x1, RZ ;  /* 0x00000001080b7810 */ /* 0x040fe20007fde0ff */
[C---:B------:R-:W-:Y:S01]  /*0a00*/  IMAD.SHL.U32 R16, R8.reuse, 0x4, RZ ;  /* 0x0000000408107824 */ /* 0x040fe200078e00ff */
[C---:B------:R-:W-:Y:S01]  /*0a10*/  IADD3 R17, P0, PT, R8.reuse, 0x2, RZ ;  /* 0x0000000208117810 */ /* 0x040fe20007f1e0ff */
[----:B------:R-:W-:Y:S01]  /*0a20*/  IMAD.IADD R23, R9, 0x1, R19 ;  /* 0x0000000109177824 */ /* 0x000fe200078e0213 */
[-C--:B------:R-:W-:Y:S02]  /*0a30*/  ISETP.GE.U32.AND P3, PT, R11, R6.reuse, PT ;  /* 0x000000060b00720c */ /* 0x080fe40003f66070 */
[C---:B------:R-:W-:Y:S01]  /*0a40*/  IADD3 R11, P1, PT, R8.reuse, 0x300, RZ ;  /* 0x00000300080b7810 */ /* 0x040fe20007f3e0ff */
[--C-:B------:R-:W-:Y:S01]  /*0a50*/  IMAD.X R21, RZ, RZ, R23.reuse, P6 ;  /* 0x000000ffff157224 */ /* 0x100fe200030e0617 */
[----:B------:R-:W-:Y:S01]  /*0a60*/  IADD3 R9, P6, PT, R8, 0x302, RZ ;  /* 0x0000030208097810 */ /* 0x000fe20007fde0ff */
[----:B------:R-:W-:Y:S01]  /*0a70*/  IMAD.X R19, RZ, RZ, R23, P0 ;  /* 0x000000ffff137224 */ /* 0x000fe200000e0617 */
[----:B------:R-:W-:-:S02]  /*0a80*/  ISETP.GE.U32.AND P2, PT, R11, R6, PT ;  /* 0x000000060b00720c */ /* 0x000fc40003f46070 */
[C---:B------:R-:W-:Y:S02]  /*0a90*/  IADD3 R11, P5, PT, R8.reuse, 0x301, RZ ;  /* 0x00000301080b7810 */ /* 0x040fe40007fbe0ff */
[-C--:B------:R-:W-:Y:S01]  /*0aa0*/  ISETP.GE.U32.AND P4, PT, R17, R6.reuse, PT ;  /* 0x000000061100720c */ /* 0x080fe20003f86070 */
[--C-:B------:R-:W-:Y:S01]  /*0ab0*/  IMAD.X R17, RZ, RZ, R23.reuse, P1 ;  /* 0x000000ffff117224 */ /* 0x100fe200008e0617 */
[-C--:B------:R-:W-:Y:S01]  /*0ac0*/  ISETP.GE.U32.AND P0, PT, R11, R6.reuse, PT ;  /* 0x000000060b00720c */ /* 0x080fe20003f06070 */
[--C-:B------:R-:W-:Y:S01]  /*0ad0*/  IMAD.X R11, RZ, RZ, R23.reuse, P5 ;  /* 0x000000ffff0b7224 */ /* 0x100fe200028e0617 */
[-C--:B------:R-:W-:Y:S01]  /*0ae0*/  ISETP.GE.U32.AND P1, PT, R9, R6.reuse, PT ;  /* 0x000000060900720c */ /* 0x080fe20003f26070 */
[----:B------:R-:W-:Y:S01]  /*0af0*/  IMAD.X R9, RZ, RZ, R23, P6 ;  /* 0x000000ffff097224 */ /* 0x000fe200030e0617 */
[----:B------:R-:W-:Y:S02]  /*0b00*/  ISETP.GE.U32.AND P5, PT, R8, R6, PT ;  /* 0x000000060800720c */ /* 0x000fe40003fa6070 */
[----:B------:R-:W-:-:S02]  /*0b10*/  ISETP.GE.AND.EX P3, PT, R21, R12, PT, P3 ;  /* 0x0000000c1500720c */ /* 0x000fc40003f66330 */
[-C--:B------:R-:W-:Y:S02]  /*0b20*/  ISETP.GE.AND.EX P4, PT, R19, R12.reuse, PT, P4 ;  /* 0x0000000c1300720c */ /* 0x080fe40003f86340 */
[-C--:B------:R-:W-:Y:S02]  /*0b30*/  ISETP.GE.AND.EX P5, PT, R23, R12.reuse, PT, P5 ;  /* 0x0000000c1700720c */ /* 0x080fe40003fa6350 */
[-C--:B------:R-:W-:Y:S02]  /*0b40*/  ISETP.GE.AND.EX P2, PT, R17, R12.reuse, PT, P2 ;  /* 0x0000000c1100720c */ /* 0x080fe40003f46320 */
[----:B------:R-:W-:Y:S02]  /*0b50*/  ISETP.GE.AND.EX P1, PT, R9, R12, PT, P1 ;  /* 0x0000000c0900720c */ /* 0x000fe40003f26310 */
[----:B------:R-:W-:Y:S02]  /*0b60*/  SHF.L.U64.HI R18, R8, 0x2, R23 ;  /* 0x0000000208127819 */ /* 0x000fe40000010217 */
[----:B0-----:R-:W-:-:S02]  /*0b70*/  IADD3 R10, P6, PT, R16, UR8, RZ ;  /* 0x00000008100a7c10 */ /* 0x001fc4000ffde0ff */
[----:B------:R-:W-:Y:S02]  /*0b80*/  ISETP.GE.AND.EX P0, PT, R11, R12, PT, P0 ;  /* 0x0000000c0b00720c */ /* 0x000fe40003f06300 */
[----:B------:R-:W-:-:S05]  /*0b90*/  IADD3.X R11, PT, PT, R18, UR9, RZ, P6, !PT ;  /* 0x00000009120b7c10 */ /* 0x000fca000b7fe4ff */
[----:B------:R-:W2:Y:S04]  /*0ba0*/  @!P5 LDG.E.CONSTANT R17, desc[UR6][R10.64] ;  /* 0x000000060a11d981 */ /* 0x000ea8000c1e9900 */
[----:B------:R-:W3:Y:S04]  /*0bb0*/  @!P3 LDG.E.CONSTANT R19, desc[UR6][R10.64+0x4] ;  /* 0x000004060a13b981 */ /* 0x000ee8000c1e9900 */
[----:B------:R-:W4:Y:S04]  /*0bc0*/  @!P4 LDG.E.CONSTANT R21, desc[UR6][R10.64+0x8] ;  /* 0x000008060a15c981 */ /* 0x000f28000c1e9900 */
[----:B------:R-:W5:Y:S04]  /*0bd0*/  @!P2 LDG.E.CONSTANT R23, desc[UR6][R10.64+0xc00] ;  /* 0x000c00060a17a981 */ /* 0x000f68000c1e9900 */
[----:B------:R-:W5:Y:S04]  /*0be0*/  @!P1 LDG.E.CONSTANT R27, desc[UR6][R10.64+0xc08] ;  /* 0x000c08060a1b9981 */ /* 0x000f68000c1e9900 */
[----:B------:R-:W5:Y:S01]  /*0bf0*/  @!P0 LDG.E.CONSTANT R25, desc[UR6][R10.64+0xc04] ;  /* 0x000c04060a198981 */ /* 0x000f62000c1e9900 */
[----:B------:R-:W-:-:S04]  /*0c00*/  IADD3 R8, P6, PT, R16, UR10, RZ ;  /* 0x0000000a10087c10 */ /* 0x000fc8000ffde0ff */
[----:B------:R-:W-:-:S05]  /*0c10*/  IADD3.X R9, PT, PT, R18, UR11, RZ, P6, !PT ;  /* 0x0000000b12097c10 */ /* 0x000fca000b7fe4ff */
[----:B--2---:R0:W-:Y:S04]  /*0c20*/  @!P5 STG.E desc[UR6][R8.64], R17 ;  /* 0x000000110800d986 */ /* 0x0041e8000c101906 */
[----:B---3--:R0:W-:Y:S04]  /*0c30*/  @!P3 STG.E desc[UR6][R8.64+0x4], R19 ;  /* 0x000004130800b986 */ /* 0x0081e8000c101906 */
[----:B----4-:R0:W-:Y:S04]  /*0c40*/  @!P4 STG.E desc[UR6][R8.64+0x8], R21 ;  /* 0x000008150800c986 */ /* 0x0101e8000c101906 */
[----:B-----5:R0:W-:Y:S04]  /*0c50*/  @!P2 STG.E desc[UR6][R8.64+0xc00], R23 ;  /* 0x000c00170800a986 */ /* 0x0201e8000c101906 */
[----:B------:R0:W-:Y:S04]  /*0c60*/  @!P1 STG.E desc[UR6][R8.64+0xc08], R27 ;  /* 0x000c081b08009986 */ /* 0x0001e8000c101906 */
[----:B------:R0:W-:Y:S01]  /*0c70*/  @!P0 STG.E desc[UR6][R8.64+0xc04], R25 ;  /* 0x000c041908008986 */ /* 0x0001e2000c101906 */
[----:B------:R-:W-:-:S05]  /*0c80*/  IADD3 R13, P0, PT, R13, 0x2, RZ ;  /* 0x000000020d0d7810 */ /* 0x000fca0007f1e0ff */
[----:B------:R-:W-:-:S08]  /*0c90*/  IMAD.X R0, RZ, RZ, R0, P0 ;  /* 0x000000ffff007224 */ /* 0x000fd000000e0600 */
.L_x_22:
[----:B------:R-:W-:-:S04]  /*0ca0*/  ISETP.NE.U32.AND P0, PT, R14, 0x1, PT ;  /* 0x000000010e00780c */ /* 0x000fc80003f05070 */
[----:B------:R-:W-:-:S13]  /*0cb0*/  ISETP.NE.U32.AND.EX P0, PT, RZ, RZ, PT, P0 ;  /* 0x000000ffff00720c */ /* 0x000fda0003f05100 */
[----:B------:R-:W-:Y:S05]  /*0cc0*/  @P0 EXIT ;  /* 0x000000000000094d */ /* 0x000fea0003800000 */
[----:B------:R-:W-:Y:S01]  /*0cd0*/  IADD3 R5, P0, PT, R13, R4, RZ ;  /* 0x000000040d057210 */ /* 0x000fe20007f1e0ff */
[----:B------:R-:W-:Y:S01]  /*0ce0*/  IMAD.MOV.U32 R3, RZ, RZ, RZ ;  /* 0x000000ffff037224 */ /* 0x000fe200078e00ff */
[----:B------:R-:W1:Y:S03]  /*0cf0*/  LDCU.128 UR8, c[0x0][0x380] ;  /* 0x00007000ff0877ac */ /* 0x000e660008000c00 */
[----:B------:R-:W-:Y:S02]  /*0d00*/  IMAD.X R0, R0, 0x1, R15, P0 ;  /* 0x0000000100007824 */ /* 0x000fe400000e060f */
[----:B------:R-:W-:-:S04]  /*0d10*/  IMAD.WIDE.U32 R2, R5, 0x300, R2 ;  /* 0x0000030005027825 */ /* 0x000fc800078e0002 */
[----:B------:R-:W-:Y:S01]  /*0d20*/  IMAD R7, R0, 0x300, RZ ;  /* 0x0000030000077824 */ /* 0x000fe200078e02ff */
[C---:B------:R-:W-:Y:S01]  /*0d30*/  IADD3 R5, P2, PT, R2.reuse, 0x1, RZ ;  /* 0x0000000102057810 */ /* 0x040fe20007f5e0ff */
[C---:B------:R-:W-:Y:S01]  /*0d40*/  IMAD.SHL.U32 R0, R2.reuse, 0x4, RZ ;  /* 0x0000000402007824 */ /* 0x040fe200078e00ff */
[-C--:B------:R-:W-:Y:S01]  /*0d50*/  ISETP.GE.U32.AND P0, PT, R2, R6.reuse, PT ;  /* 0x000000060200720c */ /* 0x080fe20003f06070 */
[----:B------:R-:W-:Y:S01]  /*0d60*/  IMAD.IADD R11, R3, 0x1, R7 ;  /* 0x00000001030b7824 */ /* 0x000fe200078e0207 */
[----:B------:R-:W-:-:S03]  /*0d70*/  ISETP.GE.U32.AND P1, PT, R5, R6, PT ;  /* 0x000000060500720c */ /* 0x000fc60003f26070 */
[--C-:B------:R-:W-:Y:S01]  /*0d80*/  IMAD.X R3, RZ, RZ, R11.reuse, P2 ;  /* 0x000000ffff037224 */ /* 0x100fe200010e060b */
[-C--:B------:R-:W-:Y:S02]  /*0d90*/  ISETP.GE.AND.EX P0, PT, R11, R12.reuse, PT, P0 ;  /* 0x0000000c0b00720c */ /* 0x080fe40003f06300 */
[----:B-1----:R-:W-:Y:S02]  /*0da0*/  IADD3 R4, P2, PT, R0, UR8, RZ ;  /* 0x0000000800047c10 */ /* 0x002fe4000ff5e0ff */
[----:B------:R-:W-:Y:S02]  /*0db0*/  ISETP.GE.AND.EX P1, PT, R3, R12, PT, P1 ;  /* 0x0000000c0300720c */ /* 0x000fe40003f26310 */
[----:B0-----:R-:W-:-:S04]  /*0dc0*/  SHF.L.U64.HI R8, R2, 0x2, R11 ;  /* 0x0000000202087819 */ /* 0x001fc8000001020b */
[----:B------:R-:W-:-:S05]  /*0dd0*/  IADD3.X R5, PT, PT, R8, UR9, RZ, P2, !PT ;  /* 0x0000000908057c10 */ /* 0x000fca00097fe4ff */
[----:B------:R-:W2:Y:S04]  /*0de0*/  @!P0 LDG.E.CONSTANT R7, desc[UR6][R4.64] ;  /* 0x0000000604078981 */ /* 0x000ea8000c1e9900 */
[----:B------:R-:W3:Y:S01]  /*0df0*/  @!P1 LDG.E.CONSTANT R9, desc[UR6][R4.64+0x4] ;  /* 0x0000040604099981 */ /* 0x000ee2000c1e9900 */
[----:B------:R-:W-:Y:S02]  /*0e00*/  IADD3 R3, P4, PT, R2, 0x2, RZ ;  /* 0x0000000202037810 */ /* 0x000fe40007f9e0ff */
[----:B------:R-:W-:Y:S02]  /*0e10*/  IADD3 R2, P3, PT, R0, UR10, RZ ;  /* 0x0000000a00027c10 */ /* 0x000fe4000ff7e0ff */
[----:B------:R-:W-:Y:S01]  /*0e20*/  ISETP.GE.U32.AND P2, PT, R3, R6, PT ;  /* 0x000000060300720c */ /* 0x000fe20003f46070 */
[----:B------:R-:W-:Y:S01]  /*0e30*/  IMAD.X R11, RZ, RZ, R11, P4 ;  /* 0x000000ffff0b7224 */ /* 0x000fe200020e060b */
[----:B------:R-:W-:-:S04]  /*0e40*/  IADD3.X R3, PT, PT, R8, UR11, RZ, P3, !PT ;  /* 0x0000000b08037c10 */ /* 0x000fc80009ffe4ff */
[----:B------:R-:W-:Y:S01]  /*0e50*/  ISETP.GE.AND.EX P2, PT, R11, R12, PT, P2 ;  /* 0x0000000c0b00720c */ /* 0x000fe20003f46320 */
[----:B--2---:R0:W-:Y:S04]  /*0e60*/  @!P0 STG.E desc[UR6][R2.64], R7 ;  /* 0x0000000702008986 */ /* 0x0041e8000c101906 */
[----:B---3--:R0:W-:Y:S08]  /*0e70*/  @!P1 STG.E desc[UR6][R2.64+0x4], R9 ;  /* 0x0000040902009986 */ /* 0x0081f0000c101906 */
[----:B------:R-:W-:Y:S05]  /*0e80*/  @P2 EXIT ;  /* 0x000000000000294d */ /* 0x000fea0003800000 */
[----:B------:R-:W2:Y:S04]  /*0e90*/  LDG.E.CONSTANT R5, desc[UR6][R4.64+0x8] ;  /* 0x0000080604057981 */ /* 0x000ea8000c1e9900 */
[----:B--2---:R-:W-:Y:S01]  /*0ea0*/  STG.E desc[UR6][R2.64+0x8], R5 ;  /* 0x0000080502007986 */ /* 0x004fe2000c101906 */
[----:B------:R-:W-:Y:S05]  /*0eb0*/  EXIT ;  /* 0x000000000000794d */ /* 0x000fea0003800000 */
.L_x_23:
        /* <DEDUP_REMOVED lines=12> */
.L_x_82:


//--------------------- .text.copy_n_2561_to_2816__kernel --------------------------
	.section	.text.copy_n_2561_to_2816__kernel,"ax",@progbits
	.align	128
        .global         copy_n_2561_to_2816__kernel
        .type           copy_n_2561_to_2816__kernel,@function
        .size           copy_n_2561_to_2816__kernel,(.L_x_83 - copy_n_2561_to_2816__kernel)
        .other          copy_n_2561_to_2816__kernel,@"STO_CUDA_ENTRY STV_DEFAULT"
copy_n_2561_to_2816__kernel:
.text.copy_n_2561_to_2816__kernel:
        /* <DEDUP_REMOVED lines=66> */
.L_x_25:
        /* <DEDUP_REMOVED lines=59> */
.L_x_24:
        /* <DEDUP_REMOVED lines=88> */
.L_x_26:
        /* <DEDUP_REMOVED lines=47> */
.L_x_27:
        /* <DEDUP_REMOVED lines=22> */
.L_x_28:
        /* <DEDUP_REMOVED lines=14> */
.L_x_83:


//--------------------- .text.copy_n_2305_to_2560__kernel --------------------------
	.section	.text.copy_n_2305_to_2560__kernel,"ax",@progbits
	.align	128
        .global         copy_n_2305_to_2560__kernel
        .type           copy_n_2305_to_2560__kernel,@function
        .size           copy_n_2305_to_2560__kernel,(.L_x_84 - copy_n_2305_to_2560__kernel)
        .other          copy_n_2305_to_2560__kernel,@"STO_CUDA_ENTRY STV_DEFAULT"
copy_n_2305_to_2560__kernel:
.text.copy_n_2305_to_2560__kernel:
        /* <DEDUP_REMOVED lines=66> */
.L_x_30:
        /* <DEDUP_REMOVED lines=59> */
.L_x_29:
        /* <DEDUP_REMOVED lines=88> */
.L_x_31:
        /* <DEDUP_REMOVED lines=47> */
.L_x_32:
        /* <DEDUP_REMOVED lines=22> */
.L_x_33:
        /* <DEDUP_REMOVED lines=14> */
.L_x_84:


//--------------------- .text.copy_n_2049_to_2304__kernel --------------------------
	.section	.text.copy_n_2049_to_2304__kernel,"ax",@progbits
	.align	128
        .global         copy_n_2049_to_2304__kernel
        .type           copy_n_2049_to_2304__kernel,@function
        .size           copy_n_2049_to_2304__kernel,(.L_x_85 - copy_n_2049_to_2304__kernel)
        .other          copy_n_2049_to_2304__kernel,@"STO_CUDA_ENTRY STV_DEFAULT"
copy_n_2049_to_2304__kernel:
.text.copy_n_2049_to_2304__kernel:
        /* <DEDUP_REMOVED lines=66> */
.L_x_35:
        /* <DEDUP_REMOVED lines=59> */
.L_x_34:
        /* <DEDUP_REMOVED lines=88> */
.L_x_36:
        /* <DEDUP_REMOVED lines=47> */
.L_x_37:
        /* <DEDUP_REMOVED lines=22> */
.L_x_38:
        /* <DEDUP_REMOVED lines=14> */
.L_x_85:


//--------------------- .text.copy_n_1793_to_2048__kernel --------------------------
	.section	.text.copy_n_1793_to_2048__kernel,"ax",@progbits
	.align	128
        .global         copy_n_1793_to_2048__kernel
        .type           copy_n_1793_to_2048__kernel,@function
        .size           copy_n_1793_to_2048__kernel,(.L_x_86 - copy_n_1793_to_2048__kernel)
        .other          copy_n_1793_to_2048__kernel,@"STO_CUDA_ENTRY STV_DEFAULT"
copy_n_1793_to_2048__kernel:
.text.copy_n_1793_to_2048__kernel:
        /* <DEDUP_REMOVED lines=49> */
.L_x_40:
        /* <DEDUP_REMOVED lines=58> */
.L_x_39:
        /* <DEDUP_REMOVED lines=88> */
.L_x_41:
        /* <DEDUP_REMOVED lines=45> */
.L_x_42:
        /* <DEDUP_REMOVED lines=22> */
.L_x_43:
        /* <DEDUP_REMOVED lines=10> */
.L_x_86:


//--------------------- .text.copy_n_1537_to_1792__kernel --------------------------
	.section	.text.copy_n_1537_to_1792__kernel,"ax",@progbits
	.align	128
        .global         copy_n_1537_to_1792__kernel
        .type           copy_n_1537_to_1792__kernel,@function
        .size           copy_n_1537_to_1792__kernel,(.L_x_87 - copy_n_1537_to_1792__kernel)
        .other          copy_n_1537_to_1792__kernel,@"STO_CUDA_ENTRY STV_DEFAULT"
copy_n_1537_to_1792__kernel:
.text.copy_n_1537_to_1792__kernel:
        /* <DEDUP_REMOVED lines=66> */
.L_x_45:
        /* <DEDUP_REMOVED lines=59> */
.L_x_44:
        /* <DEDUP_REMOVED lines=88> */
.L_x_46:
        /* <DEDUP_REMOVED lines=47> */
.L_x_47:
        /* <DEDUP_REMOVED lines=22> */
.L_x_48:
        /* <DEDUP_REMOVED lines=14> */
.L_x_87:


//--------------------- .text.copy_n_1281_to_1536__kernel --------------------------
	.section	.text.copy_n_1281_to_1536__kernel,"ax",@progbits
	.align	128
        .global         copy_n_1281_to_1536__kernel
        .type           copy_n_1281_to_1536__kernel,@function
        .size           copy_n_1281_to_1536__kernel,(.L_x_88 - copy_n_1281_to_1536__kernel)
        .other          copy_n_1281_to_1536__kernel,@"STO_CUDA_ENTRY STV_DEFAULT"
copy_n_1281_to_1536__kernel:
.text.copy_n_1281_to_1536__kernel:
        /* <DEDUP_REMOVED lines=64> */
.L_x_50:
        /* <DEDUP_REMOVED lines=83> */
.L_x_49:
        /* <DEDUP_REMOVED lines=55> */
.L_x_51:
        /* <DEDUP_REMOVED lines=34> */
.L_x_52:
        /* <DEDUP_REMOVED lines=12> */
.L_x_88:


//--------------------- .text.copy_n_1025_to_1280__kernel --------------------------
	.section	.text.copy_n_1025_to_1280__kernel,"ax",@progbits
	.align	128
        .global         copy_n_1025_to_1280__kernel
        .type           copy_n_1025_to_1280__kernel,@function
        .size           copy_n_1025_to_1280__kernel,(.L_x_89 - copy_n_1025_to_1280__kernel)
        .other          copy_n_1025_to_1280__kernel,@"STO_CUDA_ENTRY STV_DEFAULT"
copy_n_1025_to_1280__kernel:
.text.copy_n_1025_to_1280__kernel:
        /* <DEDUP_REMOVED lines=66> */
.L_x_54:
        /* <DEDUP_REMOVED lines=59> */
.L_x_53:
        /* <DEDUP_REMOVED lines=88> */
.L_x_55:
        /* <DEDUP_REMOVED lines=47> */
.L_x_56:
        /* <DEDUP_REMOVED lines=22> */
.L_x_57:
        /* <DEDUP_REMOVED lines=14> */
.L_x_89:


//--------------------- .text.copy_n_769_to_1024__kernel --------------------------
	.section	.text.copy_n_769_to_1024__kernel,"ax",@progbits
	.align	128
        .global         copy_n_769_to_1024__kernel
        .type           copy_n_769_to_1024__kernel,@function
        .size           copy_n_769_to_1024__kernel,(.L_x_90 - copy_n_769_to_1024__kernel)
        .other          copy_n_769_to_1024__kernel,@"STO_CUDA_ENTRY STV_DEFAULT"
copy_n_769_to_1024__kernel:
.text.copy_n_769_to_1024__kernel:
        /* <DEDUP_REMOVED lines=49> */
.L_x_59:
        /* <DEDUP_REMOVED lines=58> */
.L_x_58:
        /* <DEDUP_REMOVED lines=88> */
.L_x_60:
        /* <DEDUP_REMOVED lines=45> */
.L_x_61:
        /* <DEDUP_REMOVED lines=22> */
.L_x_62:
        /* <DEDUP_REMOVED lines=10> */
.L_x_90:


//--------------------- .text.copy_n_513_to_768__kernel --------------------------
	.section	.text.copy_n_513_to_768__kernel,"ax",@progbits
	.align	128
        .global         copy_n_513_to_768__kernel
        .type           copy_n_513_to_768__kernel,@function
        .size           copy_n_513_to_768__kernel,(.L_x_91 - copy_n_513_to_768__kernel)
        .other          copy_n_513_to_768__kernel,@"STO_CUDA_ENTRY STV_DEFAULT"
copy_n_513_to_768__kernel:
.text.copy_n_513_to_768__kernel:
        /* <DEDUP_REMOVED lines=66> */
.L_x_64:
        /* <DEDUP_REMOVED lines=59> */
.L_x_63:
        /* <DEDUP_REMOVED lines=88> */
.L_x_65:
        /* <DEDUP_REMOVED lines=47> */
.L_x_66:
        /* <DEDUP_REMOVED lines=22> */
.L_x_67:
        /* <DEDUP_REMOVED lines=14> */
.L_x_91:


//--------------------- .text.copy_n_257_to_512__kernel --------------------------
	.section	.text.copy_n_257_to_512__kernel,"ax",@progbits
	.align	128
        .global         copy_n_257_to_512__kernel
        .type           copy_n_257_to_512__kernel,@function
        .size           copy_n_257_to_512__kernel,(.L_x_92 - copy_n_257_to_512__kernel)
        .other          copy_n_257_to_512__kernel,@"STO_CUDA_ENTRY STV_DEFAULT"
copy_n_257_to_512__kernel:
.text.copy_n_257_to_512__kernel:
        /* <DEDUP_REMOVED lines=49> */
.L_x_69:
        /* <DEDUP_REMOVED lines=58> */
.L_x_68:
        /* <DEDUP_REMOVED lines=88> */
.L_x_70:
        /* <DEDUP_REMOVED lines=45> */
.L_x_71:
        /* <DEDUP_REMOVED lines=22> */
.L_x_72:
        /* <DEDUP_REMOVED lines=10> */
.L_x_92:


//--------------------- .text.copy_n_1_to_256__kernel --------------------------
	.section	.text.copy_n_1_to_256__kernel,"ax",@progbits
	.align	128
        .global         copy_n_1_to_256__kernel
        .type           copy_n_1_to_256__kernel,@function
        .size           copy_n_1_to_256__kernel,(.L_x_93 - copy_n_1_to_256__kernel)
        .other          copy_n_1_to_256__kernel,@"STO_CUDA_ENTRY STV_DEFAULT"
copy_n_1_to_256__kernel:
.text.copy_n_1_to_256__kernel:
        /* <DEDUP_REMOVED lines=49> */
.L_x_74:
        /* <DEDUP_REMOVED lines=58> */
.L_x_73:
        /* <DEDUP_REMOVED lines=88> */
.L_x_75:
        /* <DEDUP_REMOVED lines=45> */
.L_x_76:
        /* <DEDUP_REMOVED lines=22> */
.L_x_77:
        /* <DEDUP_REMOVED lines=10> */
.L_x_93:


//--------------------- .nv.shared.reserved.0     --------------------------
	.section	.nv.shared.reserved.0,"aw",@nobits
	.weak		__nv_reservedSMEM_offset_0_alias
	.size		__nv_reservedSMEM_offset_0_alias, 0, 64
	.other		__nv_reservedSMEM_offset_0_alias,@"STO_CUDA_RESERVED_SHARED STV_DEFAULT"
__nv_reservedSMEM_offset_0_alias:
	.zero		0
	.zero		64


//--------------------- .nv.constant0.copy_n_3841_to_4096__kernel --------------------------
	.section	.nv.constant0.copy_n_3841_to_4096__kernel,"a",@progbits
	.sectionflags	@""
	.align	4
.nv.constant0.copy_n_3841_to_4096__kernel:
	.zero		920


//--------------------- .nv.constant0.copy_n_3585_to_3840__kernel --------------------------
	.section	.nv.constant0.copy_n_3585_to_3840__kernel,"a",@progbits
	.sectionflags	@""
	.align	4
.nv.constant0.copy_n_3585_to_3840__kernel:
	.zero		920


//--------------------- .nv.constant0.copy_n_3329_to_3584__kernel --------------------------
	.section	.nv.constant0.copy_n_3329_to_3584__kernel,"a",@progbits
	.sectionflags	@""
	.align	4
.nv.constant0.copy_n_3329_to_3584__kernel:
	.zero		920


//--------------------- .nv.constant0.copy_n_3073_to_3328__kernel --------------------------
	.section	.nv.constant0.copy_n_3073_to_3328__kernel,"a",@progbits
	.sectionflags	@""
	.align	4
.nv.constant0.copy_n_3073_to_3328__kernel:
	.zero		920


//--------------------- .nv.constant0.copy_n_2817_to_3072__kernel --------------------------
	.section	.nv.constant0.copy_n_2817_to_3072__kernel,"a",@progbits
	.sectionflags	@""
	.align	4
.nv.constant0.copy_n_2817_to_3072__kernel:
	.zero		920


//--------------------- .nv.constant0.copy_n_2561_to_2816__kernel --------------------------
	.section	.nv.constant0.copy_n_2561_to_2816__kernel,"a",@progbits
	.sectionflags	@""
	.align	4
.nv.constant0.copy_n_2561_to_2816__kernel:
	.zero		920


//--------------------- .nv.constant0.copy_n_2305_to_2560__kernel --------------------------
	.section	.nv.constant0.copy_n_2305_to_2560__kernel,"a",@progbits
	.sectionflags	@""
	.align	4
.nv.constant0.copy_n_2305_to_2560__kernel:
	.zero		920


//--------------------- .nv.constant0.copy_n_2049_to_2304__kernel --------------------------
	.section	.nv.constant0.copy_n_2049_to_2304__kernel,"a",@progbits
	.sectionflags	@""
	.align	4
.nv.constant0.copy_n_2049_to_2304__kernel:
	.zero		920


//--------------------- .nv.constant0.copy_n_1793_to_2048__kernel --------------------------
	.section	.nv.constant0.copy_n_1793_to_2048__kernel,"a",@progbits
	.sectionflags	@""
	.align	4
.nv.constant0.copy_n_1793_to_2048__kernel:
	.zero		920


//--------------------- .nv.constant0.copy_n_1537_to_1792__kernel --------------------------
	.section	.nv.constant0.copy_n_1537_to_1792__kernel,"a",@progbits
	.sectionflags	@""
	.align	4
.nv.constant0.copy_n_1537_to_1792__kernel:
	.zero		920


//--------------------- .nv.constant0.copy_n_1281_to_1536__kernel --------------------------
	.section	.nv.constant0.copy_n_1281_to_1536__kernel,"a",@progbits
	.sectionflags	@""
	.align	4
.nv.constant0.copy_n_1281_to_1536__kernel:
	.zero		920


//--------------------- .nv.constant0.copy_n_1025_to_1280__kernel --------------------------
	.section	.nv.constant0.copy_n_1025_to_1280__kernel,"a",@progbits
	.sectionflags	@""
	.align	4
.nv.constant0.copy_n_1025_to_1280__kernel:
	.zero		920


//--------------------- .nv.constant0.copy_n_769_to_1024__kernel --------------------------
	.section	.nv.constant0.copy_n_769_to_1024__kernel,"a",@progbits
	.sectionflags	@""
	.align	4
.nv.constant0.copy_n_769_to_1024__kernel:
	.zero		920


//--------------------- .nv.constant0.copy_n_513_to_768__kernel --------------------------
	.section	.nv.constant0.copy_n_513_to_768__kernel,"a",@progbits
	.sectionflags	@""
	.align	4
.nv.constant0.copy_n_513_to_768__kernel:
	.zero		920


//--------------------- .nv.constant0.copy_n_257_to_512__kernel --------------------------
	.section	.nv.constant0.copy_n_257_to_512__kernel,"a",@progbits
	.sectionflags	@""
	.align	4
.nv.constant0.copy_n_257_to_512__kernel:
	.zero		920


//--------------------- .nv.constant0.copy_n_1_to_256__kernel --------------------------
	.section	.nv.constant0.copy_n_1_to_256__kernel,"a",@progbits
	.sectionflags	@""
	.align	4
.nv.constant0.copy_n_1_to_256__kernel:
	.zero		920


//--------------------- SYMBOLS --------------------------

	.type		.nv.reservedSmem.offset0,@object
	.size		.nv.reservedSmem.offset0,0x4
